//
// Generated by NVIDIA NVVM Compiler
//
// Compiler Build ID: CL-36424714
// Cuda compilation tools, release 13.0, V13.0.88
// Based on NVVM 20.0.0
//

.version 9.0
.target sm_100
.address_size 64

	// .globl	_Z9AddKernelPfS_S_i
.extern .func  (.param .b32 func_retval0) vprintf
(
	.param .b64 vprintf_param_0,
	.param .b64 vprintf_param_1
)
;
// _ZZ9SumKernelILi256EEvPfS0_iE6Shared has been demoted
.global .align 1 .b8 $str[4] = {37, 102, 10};

.visible .entry _Z9AddKernelPfS_S_i(
	.param .u64 .ptr .align 1 _Z9AddKernelPfS_S_i_param_0,
	.param .u64 .ptr .align 1 _Z9AddKernelPfS_S_i_param_1,
	.param .u64 .ptr .align 1 _Z9AddKernelPfS_S_i_param_2,
	.param .u32 _Z9AddKernelPfS_S_i_param_3
)
{
	.reg .pred 	%p<2>;
	.reg .b32 	%r<6>;
	.reg .b32 	%f<4>;
	.reg .b64 	%rd<11>;

	ld.param.u64 	%rd1, [_Z9AddKernelPfS_S_i_param_0];
	ld.param.u64 	%rd2, [_Z9AddKernelPfS_S_i_param_1];
	ld.param.u64 	%rd3, [_Z9AddKernelPfS_S_i_param_2];
	ld.param.u32 	%r2, [_Z9AddKernelPfS_S_i_param_3];
	mov.u32 	%r3, %ctaid.x;
	mov.u32 	%r4, %ntid.x;
	mov.u32 	%r5, %tid.x;
	mad.lo.s32 	%r1, %r3, %r4, %r5;
	setp.ge.s32 	%p1, %r1, %r2;
	@%p1 bra 	$L__BB0_2;
	cvta.to.global.u64 	%rd4, %rd1;
	cvta.to.global.u64 	%rd5, %rd2;
	cvta.to.global.u64 	%rd6, %rd3;
	mul.wide.s32 	%rd7, %r1, 4;
	add.s64 	%rd8, %rd4, %rd7;
	ld.global.f32 	%f1, [%rd8];
	add.s64 	%rd9, %rd5, %rd7;
	ld.global.f32 	%f2, [%rd9];
	add.f32 	%f3, %f1, %f2;
	add.s64 	%rd10, %rd6, %rd7;
	st.global.f32 	[%rd10], %f3;
$L__BB0_2:
	ret;

}
	// .globl	_Z14MultiplyKernelPfS_S_i
.visible .entry _Z14MultiplyKernelPfS_S_i(
	.param .u64 .ptr .align 1 _Z14MultiplyKernelPfS_S_i_param_0,
	.param .u64 .ptr .align 1 _Z14MultiplyKernelPfS_S_i_param_1,
	.param .u64 .ptr .align 1 _Z14MultiplyKernelPfS_S_i_param_2,
	.param .u32 _Z14MultiplyKernelPfS_S_i_param_3
)
{
	.reg .pred 	%p<2>;
	.reg .b32 	%r<6>;
	.reg .b32 	%f<4>;
	.reg .b64 	%rd<11>;

	ld.param.u64 	%rd1, [_Z14MultiplyKernelPfS_S_i_param_0];
	ld.param.u64 	%rd2, [_Z14MultiplyKernelPfS_S_i_param_1];
	ld.param.u64 	%rd3, [_Z14MultiplyKernelPfS_S_i_param_2];
	ld.param.u32 	%r2, [_Z14MultiplyKernelPfS_S_i_param_3];
	mov.u32 	%r3, %ctaid.x;
	mov.u32 	%r4, %ntid.x;
	mov.u32 	%r5, %tid.x;
	mad.lo.s32 	%r1, %r3, %r4, %r5;
	setp.ge.s32 	%p1, %r1, %r2;
	@%p1 bra 	$L__BB1_2;
	cvta.to.global.u64 	%rd4, %rd1;
	cvta.to.global.u64 	%rd5, %rd2;
	cvta.to.global.u64 	%rd6, %rd3;
	mul.wide.s32 	%rd7, %r1, 4;
	add.s64 	%rd8, %rd4, %rd7;
	ld.global.f32 	%f1, [%rd8];
	add.s64 	%rd9, %rd5, %rd7;
	ld.global.f32 	%f2, [%rd9];
	mul.f32 	%f3, %f1, %f2;
	add.s64 	%rd10, %rd6, %rd7;
	st.global.f32 	[%rd10], %f3;
$L__BB1_2:
	ret;

}
	// .globl	_Z22MultiplyConstantKernelPfS_fi
.visible .entry _Z22MultiplyConstantKernelPfS_fi(
	.param .u64 .ptr .align 1 _Z22MultiplyConstantKernelPfS_fi_param_0,
	.param .u64 .ptr .align 1 _Z22MultiplyConstantKernelPfS_fi_param_1,
	.param .f32 _Z22MultiplyConstantKernelPfS_fi_param_2,
	.param .u32 _Z22MultiplyConstantKernelPfS_fi_param_3
)
{
	.reg .pred 	%p<2>;
	.reg .b32 	%r<6>;
	.reg .b32 	%f<4>;
	.reg .b64 	%rd<8>;

	ld.param.u64 	%rd1, [_Z22MultiplyConstantKernelPfS_fi_param_0];
	ld.param.u64 	%rd2, [_Z22MultiplyConstantKernelPfS_fi_param_1];
	ld.param.f32 	%f1, [_Z22MultiplyConstantKernelPfS_fi_param_2];
	ld.param.u32 	%r2, [_Z22MultiplyConstantKernelPfS_fi_param_3];
	mov.u32 	%r3, %ctaid.x;
	mov.u32 	%r4, %ntid.x;
	mov.u32 	%r5, %tid.x;
	mad.lo.s32 	%r1, %r3, %r4, %r5;
	setp.ge.s32 	%p1, %r1, %r2;
	@%p1 bra 	$L__BB2_2;
	cvta.to.global.u64 	%rd3, %rd1;
	cvta.to.global.u64 	%rd4, %rd2;
	mul.wide.s32 	%rd5, %r1, 4;
	add.s64 	%rd6, %rd3, %rd5;
	ld.global.f32 	%f2, [%rd6];
	mul.f32 	%f3, %f1, %f2;
	add.s64 	%rd7, %rd4, %rd5;
	st.global.f32 	[%rd7], %f3;
$L__BB2_2:
	ret;

}
	// .globl	_Z8LinSpacePfffi
.visible .entry _Z8LinSpacePfffi(
	.param .u64 .ptr .align 1 _Z8LinSpacePfffi_param_0,
	.param .f32 _Z8LinSpacePfffi_param_1,
	.param .f32 _Z8LinSpacePfffi_param_2,
	.param .u32 _Z8LinSpacePfffi_param_3
)
{
	.reg .pred 	%p<2>;
	.reg .b32 	%r<7>;
	.reg .b32 	%f<8>;
	.reg .b64 	%rd<5>;

	ld.param.u64 	%rd1, [_Z8LinSpacePfffi_param_0];
	ld.param.f32 	%f1, [_Z8LinSpacePfffi_param_1];
	ld.param.f32 	%f2, [_Z8LinSpacePfffi_param_2];
	ld.param.u32 	%r2, [_Z8LinSpacePfffi_param_3];
	mov.u32 	%r3, %ctaid.x;
	mov.u32 	%r4, %ntid.x;
	mov.u32 	%r5, %tid.x;
	mad.lo.s32 	%r1, %r3, %r4, %r5;
	setp.ge.s32 	%p1, %r1, %r2;
	@%p1 bra 	$L__BB3_2;
	cvta.to.global.u64 	%rd2, %rd1;
	cvt.rn.f32.s32 	%f3, %r1;
	sub.f32 	%f4, %f2, %f1;
	add.s32 	%r6, %r2, -1;
	cvt.rn.f32.s32 	%f5, %r6;
	div.rn.f32 	%f6, %f4, %f5;
	fma.rn.f32 	%f7, %f6, %f3, %f1;
	mul.wide.s32 	%rd3, %r1, 4;
	add.s64 	%rd4, %rd2, %rd3;
	st.global.f32 	[%rd4], %f7;
$L__BB3_2:
	ret;

}
	// .globl	_Z11PrintKernelPfi
.visible .entry _Z11PrintKernelPfi(
	.param .u64 .ptr .align 1 _Z11PrintKernelPfi_param_0,
	.param .u32 _Z11PrintKernelPfi_param_1
)
{
	.local .align 8 .b8 	__local_depot4[8];
	.reg .b64 	%SP;
	.reg .b64 	%SPL;
	.reg .pred 	%p<10>;
	.reg .b32 	%r<81>;
	.reg .b32 	%f<30>;
	.reg .b64 	%rd<30>;
	.reg .b64 	%fd<30>;

	mov.u64 	%SPL, __local_depot4;
	cvta.local.u64 	%SP, %SPL;
	ld.param.u64 	%rd9, [_Z11PrintKernelPfi_param_0];
	ld.param.u32 	%r16, [_Z11PrintKernelPfi_param_1];
	cvta.to.global.u64 	%rd1, %rd9;
	add.u64 	%rd10, %SP, 0;
	add.u64 	%rd2, %SPL, 0;
	setp.lt.s32 	%p1, %r16, 1;
	@%p1 bra 	$L__BB4_13;
	and.b32  	%r1, %r16, 15;
	setp.lt.u32 	%p2, %r16, 16;
	mov.b32 	%r78, 0;
	@%p2 bra 	$L__BB4_4;
	and.b32  	%r78, %r16, 2147483632;
	neg.s32 	%r76, %r78;
	add.s64 	%rd28, %rd1, 32;
	mov.u64 	%rd11, $str;
$L__BB4_3:
	.pragma "nounroll";
	ld.global.f32 	%f1, [%rd28+-32];
	cvt.f64.f32 	%fd1, %f1;
	st.local.f64 	[%rd2], %fd1;
	cvta.global.u64 	%rd12, %rd11;
	{ // callseq 0, 0
	.param .b64 param0;
	st.param.b64 	[param0], %rd12;
	.param .b64 param1;
	st.param.b64 	[param1], %rd10;
	.param .b32 retval0;
	call.uni (retval0), 
	vprintf, 
	(
	param0, 
	param1
	);
	ld.param.b32 	%r18, [retval0];
	} // callseq 0
	ld.global.f32 	%f2, [%rd28+-28];
	cvt.f64.f32 	%fd2, %f2;
	st.local.f64 	[%rd2], %fd2;
	{ // callseq 1, 0
	.param .b64 param0;
	st.param.b64 	[param0], %rd12;
	.param .b64 param1;
	st.param.b64 	[param1], %rd10;
	.param .b32 retval0;
	call.uni (retval0), 
	vprintf, 
	(
	param0, 
	param1
	);
	ld.param.b32 	%r20, [retval0];
	} // callseq 1
	ld.global.f32 	%f3, [%rd28+-24];
	cvt.f64.f32 	%fd3, %f3;
	st.local.f64 	[%rd2], %fd3;
	{ // callseq 2, 0
	.param .b64 param0;
	st.param.b64 	[param0], %rd12;
	.param .b64 param1;
	st.param.b64 	[param1], %rd10;
	.param .b32 retval0;
	call.uni (retval0), 
	vprintf, 
	(
	param0, 
	param1
	);
	ld.param.b32 	%r22, [retval0];
	} // callseq 2
	ld.global.f32 	%f4, [%rd28+-20];
	cvt.f64.f32 	%fd4, %f4;
	st.local.f64 	[%rd2], %fd4;
	{ // callseq 3, 0
	.param .b64 param0;
	st.param.b64 	[param0], %rd12;
	.param .b64 param1;
	st.param.b64 	[param1], %rd10;
	.param .b32 retval0;
	call.uni (retval0), 
	vprintf, 
	(
	param0, 
	param1
	);
	ld.param.b32 	%r24, [retval0];
	} // callseq 3
	ld.global.f32 	%f5, [%rd28+-16];
	cvt.f64.f32 	%fd5, %f5;
	st.local.f64 	[%rd2], %fd5;
	{ // callseq 4, 0
	.param .b64 param0;
	st.param.b64 	[param0], %rd12;
	.param .b64 param1;
	st.param.b64 	[param1], %rd10;
	.param .b32 retval0;
	call.uni (retval0), 
	vprintf, 
	(
	param0, 
	param1
	);
	ld.param.b32 	%r26, [retval0];
	} // callseq 4
	ld.global.f32 	%f6, [%rd28+-12];
	cvt.f64.f32 	%fd6, %f6;
	st.local.f64 	[%rd2], %fd6;
	{ // callseq 5, 0
	.param .b64 param0;
	st.param.b64 	[param0], %rd12;
	.param .b64 param1;
	st.param.b64 	[param1], %rd10;
	.param .b32 retval0;
	call.uni (retval0), 
	vprintf, 
	(
	param0, 
	param1
	);
	ld.param.b32 	%r28, [retval0];
	} // callseq 5
	ld.global.f32 	%f7, [%rd28+-8];
	cvt.f64.f32 	%fd7, %f7;
	st.local.f64 	[%rd2], %fd7;
	{ // callseq 6, 0
	.param .b64 param0;
	st.param.b64 	[param0], %rd12;
	.param .b64 param1;
	st.param.b64 	[param1], %rd10;
	.param .b32 retval0;
	call.uni (retval0), 
	vprintf, 
	(
	param0, 
	param1
	);
	ld.param.b32 	%r30, [retval0];
	} // callseq 6
	ld.global.f32 	%f8, [%rd28+-4];
	cvt.f64.f32 	%fd8, %f8;
	st.local.f64 	[%rd2], %fd8;
	{ // callseq 7, 0
	.param .b64 param0;
	st.param.b64 	[param0], %rd12;
	.param .b64 param1;
	st.param.b64 	[param1], %rd10;
	.param .b32 retval0;
	call.uni (retval0), 
	vprintf, 
	(
	param0, 
	param1
	);
	ld.param.b32 	%r32, [retval0];
	} // callseq 7
	ld.global.f32 	%f9, [%rd28];
	cvt.f64.f32 	%fd9, %f9;
	st.local.f64 	[%rd2], %fd9;
	{ // callseq 8, 0
	.param .b64 param0;
	st.param.b64 	[param0], %rd12;
	.param .b64 param1;
	st.param.b64 	[param1], %rd10;
	.param .b32 retval0;
	call.uni (retval0), 
	vprintf, 
	(
	param0, 
	param1
	);
	ld.param.b32 	%r34, [retval0];
	} // callseq 8
	ld.global.f32 	%f10, [%rd28+4];
	cvt.f64.f32 	%fd10, %f10;
	st.local.f64 	[%rd2], %fd10;
	{ // callseq 9, 0
	.param .b64 param0;
	st.param.b64 	[param0], %rd12;
	.param .b64 param1;
	st.param.b64 	[param1], %rd10;
	.param .b32 retval0;
	call.uni (retval0), 
	vprintf, 
	(
	param0, 
	param1
	);
	ld.param.b32 	%r36, [retval0];
	} // callseq 9
	ld.global.f32 	%f11, [%rd28+8];
	cvt.f64.f32 	%fd11, %f11;
	st.local.f64 	[%rd2], %fd11;
	{ // callseq 10, 0
	.param .b64 param0;
	st.param.b64 	[param0], %rd12;
	.param .b64 param1;
	st.param.b64 	[param1], %rd10;
	.param .b32 retval0;
	call.uni (retval0), 
	vprintf, 
	(
	param0, 
	param1
	);
	ld.param.b32 	%r38, [retval0];
	} // callseq 10
	ld.global.f32 	%f12, [%rd28+12];
	cvt.f64.f32 	%fd12, %f12;
	st.local.f64 	[%rd2], %fd12;
	{ // callseq 11, 0
	.param .b64 param0;
	st.param.b64 	[param0], %rd12;
	.param .b64 param1;
	st.param.b64 	[param1], %rd10;
	.param .b32 retval0;
	call.uni (retval0), 
	vprintf, 
	(
	param0, 
	param1
	);
	ld.param.b32 	%r40, [retval0];
	} // callseq 11
	ld.global.f32 	%f13, [%rd28+16];
	cvt.f64.f32 	%fd13, %f13;
	st.local.f64 	[%rd2], %fd13;
	{ // callseq 12, 0
	.param .b64 param0;
	st.param.b64 	[param0], %rd12;
	.param .b64 param1;
	st.param.b64 	[param1], %rd10;
	.param .b32 retval0;
	call.uni (retval0), 
	vprintf, 
	(
	param0, 
	param1
	);
	ld.param.b32 	%r42, [retval0];
	} // callseq 12
	ld.global.f32 	%f14, [%rd28+20];
	cvt.f64.f32 	%fd14, %f14;
	st.local.f64 	[%rd2], %fd14;
	{ // callseq 13, 0
	.param .b64 param0;
	st.param.b64 	[param0], %rd12;
	.param .b64 param1;
	st.param.b64 	[param1], %rd10;
	.param .b32 retval0;
	call.uni (retval0), 
	vprintf, 
	(
	param0, 
	param1
	);
	ld.param.b32 	%r44, [retval0];
	} // callseq 13
	ld.global.f32 	%f15, [%rd28+24];
	cvt.f64.f32 	%fd15, %f15;
	st.local.f64 	[%rd2], %fd15;
	{ // callseq 14, 0
	.param .b64 param0;
	st.param.b64 	[param0], %rd12;
	.param .b64 param1;
	st.param.b64 	[param1], %rd10;
	.param .b32 retval0;
	call.uni (retval0), 
	vprintf, 
	(
	param0, 
	param1
	);
	ld.param.b32 	%r46, [retval0];
	} // callseq 14
	ld.global.f32 	%f16, [%rd28+28];
	cvt.f64.f32 	%fd16, %f16;
	st.local.f64 	[%rd2], %fd16;
	{ // callseq 15, 0
	.param .b64 param0;
	st.param.b64 	[param0], %rd12;
	.param .b64 param1;
	st.param.b64 	[param1], %rd10;
	.param .b32 retval0;
	call.uni (retval0), 
	vprintf, 
	(
	param0, 
	param1
	);
	ld.param.b32 	%r48, [retval0];
	} // callseq 15
	add.s32 	%r76, %r76, 16;
	add.s64 	%rd28, %rd28, 64;
	setp.ne.s32 	%p3, %r76, 0;
	@%p3 bra 	$L__BB4_3;
$L__BB4_4:
	setp.eq.s32 	%p4, %r1, 0;
	@%p4 bra 	$L__BB4_13;
	and.b32  	%r7, %r16, 7;
	setp.lt.u32 	%p5, %r1, 8;
	@%p5 bra 	$L__BB4_7;
	mul.wide.u32 	%rd14, %r78, 4;
	add.s64 	%rd15, %rd1, %rd14;
	ld.global.f32 	%f17, [%rd15];
	cvt.f64.f32 	%fd17, %f17;
	st.local.f64 	[%rd2], %fd17;
	mov.u64 	%rd16, $str;
	cvta.global.u64 	%rd17, %rd16;
	add.u64 	%rd18, %SP, 0;
	{ // callseq 16, 0
	.param .b64 param0;
	st.param.b64 	[param0], %rd17;
	.param .b64 param1;
	st.param.b64 	[param1], %rd18;
	.param .b32 retval0;
	call.uni (retval0), 
	vprintf, 
	(
	param0, 
	param1
	);
	ld.param.b32 	%r50, [retval0];
	} // callseq 16
	ld.global.f32 	%f18, [%rd15+4];
	cvt.f64.f32 	%fd18, %f18;
	st.local.f64 	[%rd2], %fd18;
	{ // callseq 17, 0
	.param .b64 param0;
	st.param.b64 	[param0], %rd17;
	.param .b64 param1;
	st.param.b64 	[param1], %rd18;
	.param .b32 retval0;
	call.uni (retval0), 
	vprintf, 
	(
	param0, 
	param1
	);
	ld.param.b32 	%r52, [retval0];
	} // callseq 17
	ld.global.f32 	%f19, [%rd15+8];
	cvt.f64.f32 	%fd19, %f19;
	st.local.f64 	[%rd2], %fd19;
	{ // callseq 18, 0
	.param .b64 param0;
	st.param.b64 	[param0], %rd17;
	.param .b64 param1;
	st.param.b64 	[param1], %rd18;
	.param .b32 retval0;
	call.uni (retval0), 
	vprintf, 
	(
	param0, 
	param1
	);
	ld.param.b32 	%r54, [retval0];
	} // callseq 18
	ld.global.f32 	%f20, [%rd15+12];
	cvt.f64.f32 	%fd20, %f20;
	st.local.f64 	[%rd2], %fd20;
	{ // callseq 19, 0
	.param .b64 param0;
	st.param.b64 	[param0], %rd17;
	.param .b64 param1;
	st.param.b64 	[param1], %rd18;
	.param .b32 retval0;
	call.uni (retval0), 
	vprintf, 
	(
	param0, 
	param1
	);
	ld.param.b32 	%r56, [retval0];
	} // callseq 19
	ld.global.f32 	%f21, [%rd15+16];
	cvt.f64.f32 	%fd21, %f21;
	st.local.f64 	[%rd2], %fd21;
	{ // callseq 20, 0
	.param .b64 param0;
	st.param.b64 	[param0], %rd17;
	.param .b64 param1;
	st.param.b64 	[param1], %rd18;
	.param .b32 retval0;
	call.uni (retval0), 
	vprintf, 
	(
	param0, 
	param1
	);
	ld.param.b32 	%r58, [retval0];
	} // callseq 20
	ld.global.f32 	%f22, [%rd15+20];
	cvt.f64.f32 	%fd22, %f22;
	st.local.f64 	[%rd2], %fd22;
	{ // callseq 21, 0
	.param .b64 param0;
	st.param.b64 	[param0], %rd17;
	.param .b64 param1;
	st.param.b64 	[param1], %rd18;
	.param .b32 retval0;
	call.uni (retval0), 
	vprintf, 
	(
	param0, 
	param1
	);
	ld.param.b32 	%r60, [retval0];
	} // callseq 21
	ld.global.f32 	%f23, [%rd15+24];
	cvt.f64.f32 	%fd23, %f23;
	st.local.f64 	[%rd2], %fd23;
	{ // callseq 22, 0
	.param .b64 param0;
	st.param.b64 	[param0], %rd17;
	.param .b64 param1;
	st.param.b64 	[param1], %rd18;
	.param .b32 retval0;
	call.uni (retval0), 
	vprintf, 
	(
	param0, 
	param1
	);
	ld.param.b32 	%r62, [retval0];
	} // callseq 22
	ld.global.f32 	%f24, [%rd15+28];
	cvt.f64.f32 	%fd24, %f24;
	st.local.f64 	[%rd2], %fd24;
	{ // callseq 23, 0
	.param .b64 param0;
	st.param.b64 	[param0], %rd17;
	.param .b64 param1;
	st.param.b64 	[param1], %rd18;
	.param .b32 retval0;
	call.uni (retval0), 
	vprintf, 
	(
	param0, 
	param1
	);
	ld.param.b32 	%r64, [retval0];
	} // callseq 23
	add.s32 	%r78, %r78, 8;
$L__BB4_7:
	setp.eq.s32 	%p6, %r7, 0;
	@%p6 bra 	$L__BB4_13;
	and.b32  	%r10, %r16, 3;
	setp.lt.u32 	%p7, %r7, 4;
	@%p7 bra 	$L__BB4_10;
	mul.wide.u32 	%rd19, %r78, 4;
	add.s64 	%rd20, %rd1, %rd19;
	ld.global.f32 	%f25, [%rd20];
	cvt.f64.f32 	%fd25, %f25;
	st.local.f64 	[%rd2], %fd25;
	mov.u64 	%rd21, $str;
	cvta.global.u64 	%rd22, %rd21;
	add.u64 	%rd23, %SP, 0;
	{ // callseq 24, 0
	.param .b64 param0;
	st.param.b64 	[param0], %rd22;
	.param .b64 param1;
	st.param.b64 	[param1], %rd23;
	.param .b32 retval0;
	call.uni (retval0), 
	vprintf, 
	(
	param0, 
	param1
	);
	ld.param.b32 	%r66, [retval0];
	} // callseq 24
	ld.global.f32 	%f26, [%rd20+4];
	cvt.f64.f32 	%fd26, %f26;
	st.local.f64 	[%rd2], %fd26;
	{ // callseq 25, 0
	.param .b64 param0;
	st.param.b64 	[param0], %rd22;
	.param .b64 param1;
	st.param.b64 	[param1], %rd23;
	.param .b32 retval0;
	call.uni (retval0), 
	vprintf, 
	(
	param0, 
	param1
	);
	ld.param.b32 	%r68, [retval0];
	} // callseq 25
	ld.global.f32 	%f27, [%rd20+8];
	cvt.f64.f32 	%fd27, %f27;
	st.local.f64 	[%rd2], %fd27;
	{ // callseq 26, 0
	.param .b64 param0;
	st.param.b64 	[param0], %rd22;
	.param .b64 param1;
	st.param.b64 	[param1], %rd23;
	.param .b32 retval0;
	call.uni (retval0), 
	vprintf, 
	(
	param0, 
	param1
	);
	ld.param.b32 	%r70, [retval0];
	} // callseq 26
	ld.global.f32 	%f28, [%rd20+12];
	cvt.f64.f32 	%fd28, %f28;
	st.local.f64 	[%rd2], %fd28;
	{ // callseq 27, 0
	.param .b64 param0;
	st.param.b64 	[param0], %rd22;
	.param .b64 param1;
	st.param.b64 	[param1], %rd23;
	.param .b32 retval0;
	call.uni (retval0), 
	vprintf, 
	(
	param0, 
	param1
	);
	ld.param.b32 	%r72, [retval0];
	} // callseq 27
	add.s32 	%r78, %r78, 4;
$L__BB4_10:
	setp.eq.s32 	%p8, %r10, 0;
	@%p8 bra 	$L__BB4_13;
	mul.wide.u32 	%rd24, %r78, 4;
	add.s64 	%rd29, %rd1, %rd24;
	neg.s32 	%r80, %r10;
	mov.u64 	%rd25, $str;
	add.u64 	%rd27, %SP, 0;
$L__BB4_12:
	.pragma "nounroll";
	ld.global.f32 	%f29, [%rd29];
	cvt.f64.f32 	%fd29, %f29;
	st.local.f64 	[%rd2], %fd29;
	cvta.global.u64 	%rd26, %rd25;
	{ // callseq 28, 0
	.param .b64 param0;
	st.param.b64 	[param0], %rd26;
	.param .b64 param1;
	st.param.b64 	[param1], %rd27;
	.param .b32 retval0;
	call.uni (retval0), 
	vprintf, 
	(
	param0, 
	param1
	);
	ld.param.b32 	%r74, [retval0];
	} // callseq 28
	add.s64 	%rd29, %rd29, 4;
	add.s32 	%r80, %r80, 1;
	setp.ne.s32 	%p9, %r80, 0;
	@%p9 bra 	$L__BB4_12;
$L__BB4_13:
	ret;

}
	// .globl	_Z10CopyKernelILi256EEvPffi
.visible .entry _Z10CopyKernelILi256EEvPffi(
	.param .u64 .ptr .align 1 _Z10CopyKernelILi256EEvPffi_param_0,
	.param .f32 _Z10CopyKernelILi256EEvPffi_param_1,
	.param .u32 _Z10CopyKernelILi256EEvPffi_param_2
)
{
	.reg .pred 	%p<2>;
	.reg .b32 	%r<6>;
	.reg .b32 	%f<2>;
	.reg .b64 	%rd<5>;

	ld.param.u64 	%rd1, [_Z10CopyKernelILi256EEvPffi_param_0];
	ld.param.f32 	%f1, [_Z10CopyKernelILi256EEvPffi_param_1];
	ld.param.u32 	%r2, [_Z10CopyKernelILi256EEvPffi_param_2];
	mov.u32 	%r3, %ctaid.x;
	mov.u32 	%r4, %ntid.x;
	mov.u32 	%r5, %tid.x;
	mad.lo.s32 	%r1, %r3, %r4, %r5;
	setp.ge.s32 	%p1, %r1, %r2;
	@%p1 bra 	$L__BB5_2;
	cvta.to.global.u64 	%rd2, %rd1;
	mul.wide.s32 	%rd3, %r1, 4;
	add.s64 	%rd4, %rd2, %rd3;
	st.global.f32 	[%rd4], %f1;
$L__BB5_2:
	ret;

}
	// .globl	_Z9SumKernelILi256EEvPfS0_i
.visible .entry _Z9SumKernelILi256EEvPfS0_i(
	.param .u64 .ptr .align 1 _Z9SumKernelILi256EEvPfS0_i_param_0,
	.param .u64 .ptr .align 1 _Z9SumKernelILi256EEvPfS0_i_param_1,
	.param .u32 _Z9SumKernelILi256EEvPfS0_i_param_2
)
{
	.reg .pred 	%p<11>;
	.reg .b32 	%r<9>;
	.reg .b32 	%f<31>;
	.reg .b64 	%rd<7>;
	// demoted variable
	.shared .align 4 .b8 _ZZ9SumKernelILi256EEvPfS0_iE6Shared[1024];
	ld.param.u64 	%rd1, [_Z9SumKernelILi256EEvPfS0_i_param_0];
	ld.param.u64 	%rd2, [_Z9SumKernelILi256EEvPfS0_i_param_1];
	ld.param.u32 	%r4, [_Z9SumKernelILi256EEvPfS0_i_param_2];
	mov.u32 	%r5, %ctaid.x;
	mov.u32 	%r6, %ntid.x;
	mov.u32 	%r1, %tid.x;
	mad.lo.s32 	%r2, %r5, %r6, %r1;
	setp.ge.s32 	%p1, %r2, %r4;
	mov.f32 	%f30, 0f00000000;
	@%p1 bra 	$L__BB6_2;
	cvta.to.global.u64 	%rd3, %rd1;
	mul.wide.s32 	%rd4, %r2, 4;
	add.s64 	%rd5, %rd3, %rd4;
	ld.global.f32 	%f30, [%rd5];
$L__BB6_2:
	shl.b32 	%r7, %r1, 2;
	mov.u32 	%r8, _ZZ9SumKernelILi256EEvPfS0_iE6Shared;
	add.s32 	%r3, %r8, %r7;
	st.shared.f32 	[%r3], %f30;
	bar.sync 	0;
	setp.gt.u32 	%p2, %r1, 127;
	@%p2 bra 	$L__BB6_4;
	ld.shared.f32 	%f4, [%r3+512];
	ld.shared.f32 	%f5, [%r3];
	add.f32 	%f6, %f4, %f5;
	st.shared.f32 	[%r3], %f6;
$L__BB6_4:
	bar.sync 	0;
	setp.gt.u32 	%p3, %r1, 63;
	@%p3 bra 	$L__BB6_6;
	ld.shared.f32 	%f7, [%r3+256];
	ld.shared.f32 	%f8, [%r3];
	add.f32 	%f9, %f7, %f8;
	st.shared.f32 	[%r3], %f9;
$L__BB6_6:
	bar.sync 	0;
	setp.gt.u32 	%p4, %r1, 31;
	@%p4 bra 	$L__BB6_8;
	ld.shared.f32 	%f10, [%r3+128];
	ld.shared.f32 	%f11, [%r3];
	add.f32 	%f12, %f10, %f11;
	st.shared.f32 	[%r3], %f12;
$L__BB6_8:
	bar.sync 	0;
	setp.gt.u32 	%p5, %r1, 15;
	@%p5 bra 	$L__BB6_10;
	ld.shared.f32 	%f13, [%r3+64];
	ld.shared.f32 	%f14, [%r3];
	add.f32 	%f15, %f13, %f14;
	st.shared.f32 	[%r3], %f15;
$L__BB6_10:
	bar.sync 	0;
	setp.gt.u32 	%p6, %r1, 7;
	@%p6 bra 	$L__BB6_12;
	ld.shared.f32 	%f16, [%r3+32];
	ld.shared.f32 	%f17, [%r3];
	add.f32 	%f18, %f16, %f17;
	st.shared.f32 	[%r3], %f18;
$L__BB6_12:
	bar.sync 	0;
	setp.gt.u32 	%p7, %r1, 3;
	@%p7 bra 	$L__BB6_14;
	ld.shared.f32 	%f19, [%r3+16];
	ld.shared.f32 	%f20, [%r3];
	add.f32 	%f21, %f19, %f20;
	st.shared.f32 	[%r3], %f21;
$L__BB6_14:
	bar.sync 	0;
	setp.gt.u32 	%p8, %r1, 1;
	@%p8 bra 	$L__BB6_16;
	ld.shared.f32 	%f22, [%r3+8];
	ld.shared.f32 	%f23, [%r3];
	add.f32 	%f24, %f22, %f23;
	st.shared.f32 	[%r3], %f24;
$L__BB6_16:
	bar.sync 	0;
	setp.ne.s32 	%p9, %r1, 0;
	@%p9 bra 	$L__BB6_18;
	ld.shared.f32 	%f25, [_ZZ9SumKernelILi256EEvPfS0_iE6Shared+4];
	ld.shared.f32 	%f26, [%r3];
	add.f32 	%f27, %f25, %f26;
	st.shared.f32 	[%r3], %f27;
$L__BB6_18:
	setp.ne.s32 	%p10, %r1, 0;
	bar.sync 	0;
	@%p10 bra 	$L__BB6_20;
	ld.shared.f32 	%f28, [_ZZ9SumKernelILi256EEvPfS0_iE6Shared];
	cvta.to.global.u64 	%rd6, %rd2;
	atom.global.add.f32 	%f29, [%rd6], %f28;
$L__BB6_20:
	ret;

}


// ===== COMPILED SASS (sm_100) =====

	.target	sm_100

	.elftype	@"ET_EXEC"


//--------------------- .note.nv.tkinfo           --------------------------
	.section	.note.nv.tkinfo,"",@"SHT_NOTE"
	.sectionflags	@"SHF_NOTE_NV_TKINFO"
	.tkinfo
        /*0018*/ 	.word	0x00000002
        /*0030*/ 	.string	""
        /*0030*/ 	.string	"ptxas"
        /*0030*/ 	.string	"Cuda compilation tools, release 13.0, V13.0.88"
        /*0030*/ 	.string	"Build cuda_13.0.r13.0/compiler.36424714_0"
        /*0030*/ 	.string	"-arch sm_100 -m 64 "



//--------------------- .note.nv.cuinfo           --------------------------
	.section	.note.nv.cuinfo,"",@"SHT_NOTE"
	.sectionflags	@"SHF_NOTE_NV_CUINFO"
        /*0018*/ 	.short	0x0002
        /*001a*/ 	.short	0x0064
        /*001c*/ 	.short	0x0082
	.zero		2


//--------------------- .nv.info                  --------------------------
	.section	.nv.info,"",@"SHT_CUDA_INFO"
	.align	4


	//----- nvinfo : EIATTR_REGCOUNT
	.align		4
        /*0000*/ 	.byte	0x04, 0x2f
        /*0002*/ 	.short	(.L_2 - .L_1)
	.align		4
.L_1:
        /*0004*/ 	.word	index@(_Z9AddKernelPfS_S_i)
        /*0008*/ 	.word	0x0000000c


	//----- nvinfo : EIATTR_FRAME_SIZE
	.align		4
.L_2:
        /*000c*/ 	.byte	0x04, 0x11
        /*000e*/ 	.short	(.L_4 - .L_3)
	.align		4
.L_3:
        /*0010*/ 	.word	index@(_Z9AddKernelPfS_S_i)
        /*0014*/ 	.word	0x00000000


	//----- nvinfo : EIATTR_REGCOUNT
	.align		4
.L_4:
        /*0018*/ 	.byte	0x04, 0x2f
        /*001a*/ 	.short	(.L_6 - .L_5)
	.align		4
.L_5:
        /*001c*/ 	.word	index@(_Z14MultiplyKernelPfS_S_i)
        /*0020*/ 	.word	0x0000000c


	//----- nvinfo : EIATTR_FRAME_SIZE
	.align		4
.L_6:
        /*0024*/ 	.byte	0x04, 0x11
        /*0026*/ 	.short	(.L_8 - .L_7)
	.align		4
.L_7:
        /*0028*/ 	.word	index@(_Z14MultiplyKernelPfS_S_i)
        /*002c*/ 	.word	0x00000000


	//----- nvinfo : EIATTR_REGCOUNT
	.align		4
.L_8:
        /*0030*/ 	.byte	0x04, 0x2f
        /*0032*/ 	.short	(.L_10 - .L_9)
	.align		4
.L_9:
        /*0034*/ 	.word	index@(_Z22MultiplyConstantKernelPfS_fi)
        /*0038*/ 	.word	0x0000000a


	//----- nvinfo : EIATTR_FRAME_SIZE
	.align		4
.L_10:
        /*003c*/ 	.byte	0x04, 0x11
        /*003e*/ 	.short	(.L_12 - .L_11)
	.align		4
.L_11:
        /*0040*/ 	.word	index@(_Z22MultiplyConstantKernelPfS_fi)
        /*0044*/ 	.word	0x00000000


	//----- nvinfo : EIATTR_REGCOUNT
	.align		4
.L_12:
        /*0048*/ 	.byte	0x04, 0x2f
        /*004a*/ 	.short	(.L_14 - .L_13)
	.align		4
.L_13:
        /*004c*/ 	.word	index@(_Z8LinSpacePfffi)
        /*0050*/ 	.word	0x00000010


	//----- nvinfo : EIATTR_FRAME_SIZE
	.align		4
.L_14:
        /*0054*/ 	.byte	0x04, 0x11
        /*0056*/ 	.short	(.L_16 - .L_15)
	.align		4
.L_15:
        /*0058*/ 	.word	index@($__internal_0_$__cuda_sm3x_div_rn_noftz_f32_slowpath)
        /*005c*/ 	.word	0x00000000


	//----- nvinfo : EIATTR_FRAME_SIZE
	.align		4
.L_16:
        /*0060*/ 	.byte	0x04, 0x11
        /*0062*/ 	.short	(.L_18 - .L_17)
	.align		4
.L_17:
        /*0064*/ 	.word	index@(_Z8LinSpacePfffi)
        /*0068*/ 	.word	0x00000000


	//----- nvinfo : EIATTR_REGCOUNT
	.align		4
.L_18:
        /*006c*/ 	.byte	0x04, 0x2f
        /*006e*/ 	.short	(.L_20 - .L_19)
	.align		4
.L_19:
        /*0070*/ 	.word	index@(_Z11PrintKernelPfi)
        /*0074*/ 	.word	0x0000001c


	//----- nvinfo : EIATTR_FRAME_SIZE
	.align		4
.L_20:
        /*0078*/ 	.byte	0x04, 0x11
        /*007a*/ 	.short	(.L_22 - .L_21)
	.align		4
.L_21:
        /*007c*/ 	.word	index@(_Z11PrintKernelPfi)
        /*0080*/ 	.word	0x00000008


	//----- nvinfo : EIATTR_REGCOUNT
	.align		4
.L_22:
        /*0084*/ 	.byte	0x04, 0x2f
        /*0086*/ 	.short	(.L_24 - .L_23)
	.align		4
.L_23:
        /*0088*/ 	.word	index@(_Z10CopyKernelILi256EEvPffi)
        /*008c*/ 	.word	0x0000000a


	//----- nvinfo : EIATTR_FRAME_SIZE
	.align		4
.L_24:
        /*0090*/ 	.byte	0x04, 0x11
        /*0092*/ 	.short	(.L_26 - .L_25)
	.align		4
.L_25:
        /*0094*/ 	.word	index@(_Z10CopyKernelILi256EEvPffi)
        /*0098*/ 	.word	0x00000000


	//----- nvinfo : EIATTR_REGCOUNT
	.align		4
.L_26:
        /*009c*/ 	.byte	0x04, 0x2f
        /*009e*/ 	.short	(.L_28 - .L_27)
	.align		4
.L_27:
        /*00a0*/ 	.word	index@(_Z9SumKernelILi256EEvPfS0_i)
        /*00a4*/ 	.word	0x0000000a


	//----- nvinfo : EIATTR_FRAME_SIZE
	.align		4
.L_28:
        /*00a8*/ 	.byte	0x04, 0x11
        /*00aa*/ 	.short	(.L_30 - .L_29)
	.align		4
.L_29:
        /*00ac*/ 	.word	index@(_Z9SumKernelILi256EEvPfS0_i)
        /*00b0*/ 	.word	0x00000000


	//----- nvinfo : EIATTR_MIN_STACK_SIZE
	.align		4
.L_30:
        /*00b4*/ 	.byte	0x04, 0x12
        /*00b6*/ 	.short	(.L_32 - .L_31)
	.align		4
.L_31:
        /*00b8*/ 	.word	index@(_Z9SumKernelILi256EEvPfS0_i)
        /*00bc*/ 	.word	0x00000000


	//----- nvinfo : EIATTR_MIN_STACK_SIZE
	.align		4
.L_32:
        /*00c0*/ 	.byte	0x04, 0x12
        /*00c2*/ 	.short	(.L_34 - .L_33)
	.align		4
.L_33:
        /*00c4*/ 	.word	index@(_Z10CopyKernelILi256EEvPffi)
        /*00c8*/ 	.word	0x00000000


	//----- nvinfo : EIATTR_MIN_STACK_SIZE
	.align		4
.L_34:
        /*00cc*/ 	.byte	0x04, 0x12
        /*00ce*/ 	.short	(.L_36 - .L_35)
	.align		4
.L_35:
        /*00d0*/ 	.word	index@(_Z11PrintKernelPfi)
        /*00d4*/ 	.word	0x00000008


	//----- nvinfo : EIATTR_MIN_STACK_SIZE
	.align		4
.L_36:
        /*00d8*/ 	.byte	0x04, 0x12
        /*00da*/ 	.short	(.L_38 - .L_37)
	.align		4
.L_37:
        /*00dc*/ 	.word	index@(_Z8LinSpacePfffi)
        /*00e0*/ 	.word	0x00000000


	//----- nvinfo : EIATTR_MIN_STACK_SIZE
	.align		4
.L_38:
        /*00e4*/ 	.byte	0x04, 0x12
        /*00e6*/ 	.short	(.L_40 - .L_39)
	.align		4
.L_39:
        /*00e8*/ 	.word	index@(_Z22MultiplyConstantKernelPfS_fi)
        /*00ec*/ 	.word	0x00000000


	//----- nvinfo : EIATTR_MIN_STACK_SIZE
	.align		4
.L_40:
        /*00f0*/ 	.byte	0x04, 0x12
        /*00f2*/ 	.short	(.L_42 - .L_41)
	.align		4
.L_41:
        /*00f4*/ 	.word	index@(_Z14MultiplyKernelPfS_S_i)
        /*00f8*/ 	.word	0x00000000


	//----- nvinfo : EIATTR_MIN_STACK_SIZE
	.align		4
.L_42:
        /*00fc*/ 	.byte	0x04, 0x12
        /*00fe*/ 	.short	(.L_44 - .L_43)
	.align		4
.L_43:
        /*0100*/ 	.word	index@(_Z9AddKernelPfS_S_i)
        /*0104*/ 	.word	0x00000000
.L_44:


//--------------------- .nv.compat                --------------------------
	.section	.nv.compat,"",@"SHT_CUDA_COMPAT_INFO"
	.align	4
        /*0000*/ 	.byte	0x02, 0x09, 0x00, 0x00, 0x02, 0x02, 0x01, 0x00, 0x02, 0x05, 0x05, 0x00, 0x03, 0x07, 0x01, 0x01
        /*0010*/ 	.byte	0x02, 0x03, 0x00, 0x00, 0x02, 0x06, 0x01, 0x00, 0x04, 0x0b, 0x08, 0x00, 0x01, 0x00, 0x00, 0x00
        /*0020*/ 	.byte	0x00, 0x00, 0x00, 0x00


//--------------------- .nv.info._Z9SumKernelILi256EEvPfS0_i --------------------------
	.section	.nv.info._Z9SumKernelILi256EEvPfS0_i,"",@"SHT_CUDA_INFO"
	.sectionflags	@""
	.align	4


	//----- nvinfo : EIATTR_CUDA_API_VERSION
	.align		4
        /*0000*/ 	.byte	0x04, 0x37
        /*0002*/ 	.short	(.L_46 - .L_45)
.L_45:
        /*0004*/ 	.word	0x00000082


	//----- nvinfo : EIATTR_KPARAM_INFO
	.align		4
.L_46:
        /*0008*/ 	.byte	0x04, 0x17
        /*000a*/ 	.short	(.L_48 - .L_47)
.L_47:
        /*000c*/ 	.word	0x00000000
        /*0010*/ 	.short	0x0002
        /*0012*/ 	.short	0x0010
        /*0014*/ 	.byte	0x00, 0xf0, 0x11, 0x00


	//----- nvinfo : EIATTR_KPARAM_INFO
	.align		4
.L_48:
        /*0018*/ 	.byte	0x04, 0x17
        /*001a*/ 	.short	(.L_50 - .L_49)
.L_49:
        /*001c*/ 	.word	0x00000000
        /*0020*/ 	.short	0x0001
        /*0022*/ 	.short	0x0008
        /*0024*/ 	.byte	0x00, 0xf5, 0x21, 0x00


	//----- nvinfo : EIATTR_KPARAM_INFO
	.align		4
.L_50:
        /*0028*/ 	.byte	0x04, 0x17
        /*002a*/ 	.short	(.L_52 - .L_51)
.L_51:
        /*002c*/ 	.word	0x00000000
        /*0030*/ 	.short	0x0000
        /*0032*/ 	.short	0x0000
        /*0034*/ 	.byte	0x00, 0xf5, 0x21, 0x00


	//----- nvinfo : EIATTR_SPARSE_MMA_MASK
	.align		4
.L_52:
        /*0038*/ 	.byte	0x03, 0x50
        /*003a*/ 	.short	0x0000


	//----- nvinfo : EIATTR_MAXREG_COUNT
	.align		4
        /*003c*/ 	.byte	0x03, 0x1b
        /*003e*/ 	.short	0x00ff


	//----- nvinfo : EIATTR_NUM_BARRIERS
	.align		4
        /*0040*/ 	.byte	0x02, 0x4c
        /*0042*/ 	.byte	0x01
	.zero		1


	//----- nvinfo : EIATTR_MERCURY_ISA_VERSION
	.align		4
        /*0044*/ 	.byte	0x03, 0x5f
        /*0046*/ 	.short	0x0101


	//----- nvinfo : EIATTR_VRC_CTA_INIT_COUNT
	.align		4
        /*0048*/ 	.byte	0x02, 0x4a
	.zero		1
	.zero		1


	//----- nvinfo : EIATTR_EXIT_INSTR_OFFSETS
	.align		4
        /*004c*/ 	.byte	0x04, 0x1c
        /*004e*/ 	.short	(.L_54 - .L_53)


	//   ....[0]....
.L_53:
        /*0050*/ 	.word	0x00000420


	//   ....[1]....
        /*0054*/ 	.word	0x00000460


	//----- nvinfo : EIATTR_CBANK_PARAM_SIZE
	.align		4
.L_54:
        /*0058*/ 	.byte	0x03, 0x19
        /*005a*/ 	.short	0x0014


	//----- nvinfo : EIATTR_PARAM_CBANK
	.align		4
        /*005c*/ 	.byte	0x04, 0x0a
        /*005e*/ 	.short	(.L_56 - .L_55)
	.align		4
.L_55:
        /*0060*/ 	.word	index@(.nv.constant0._Z9SumKernelILi256EEvPfS0_i)
        /*0064*/ 	.short	0x0380
        /*0066*/ 	.short	0x0014


	//----- nvinfo : EIATTR_SW_WAR
	.align		4
.L_56:
        /*0068*/ 	.byte	0x04, 0x36
        /*006a*/ 	.short	(.L_58 - .L_57)
.L_57:
        /*006c*/ 	.word	0x00000008
.L_58:


//--------------------- .nv.info._Z10CopyKernelILi256EEvPffi --------------------------
	.section	.nv.info._Z10CopyKernelILi256EEvPffi,"",@"SHT_CUDA_INFO"
	.sectionflags	@""
	.align	4


	//----- nvinfo : EIATTR_CUDA_API_VERSION
	.align		4
        /*0000*/ 	.byte	0x04, 0x37
        /*0002*/ 	.short	(.L_60 - .L_59)
.L_59:
        /*0004*/ 	.word	0x00000082


	//----- nvinfo : EIATTR_KPARAM_INFO
	.align		4
.L_60:
        /*0008*/ 	.byte	0x04, 0x17
        /*000a*/ 	.short	(.L_62 - .L_61)
.L_61:
        /*000c*/ 	.word	0x00000000
        /*0010*/ 	.short	0x0002
        /*0012*/ 	.short	0x000c
        /*0014*/ 	.byte	0x00, 0xf0, 0x11, 0x00


	//----- nvinfo : EIATTR_KPARAM_INFO
	.align		4
.L_62:
        /*0018*/ 	.byte	0x04, 0x17
        /*001a*/ 	.short	(.L_64 - .L_63)
.L_63:
        /*001c*/ 	.word	0x00000000
        /*0020*/ 	.short	0x0001
        /*0022*/ 	.short	0x0008
        /*0024*/ 	.byte	0x00, 0xf0, 0x11, 0x00


	//----- nvinfo : EIATTR_KPARAM_INFO
	.align		4
.L_64:
        /*0028*/ 	.byte	0x04, 0x17
        /*002a*/ 	.short	(.L_66 - .L_65)
.L_65:
        /*002c*/ 	.word	0x00000000
        /*0030*/ 	.short	0x0000
        /*0032*/ 	.short	0x0000
        /*0034*/ 	.byte	0x00, 0xf5, 0x21, 0x00


	//----- nvinfo : EIATTR_SPARSE_MMA_MASK
	.align		4
.L_66:
        /*0038*/ 	.byte	0x03, 0x50
        /*003a*/ 	.short	0x0000


	//----- nvinfo : EIATTR_MAXREG_COUNT
	.align		4
        /*003c*/ 	.byte	0x03, 0x1b
        /*003e*/ 	.short	0x00ff


	//----- nvinfo : EIATTR_MERCURY_ISA_VERSION
	.align		4
        /*0040*/ 	.byte	0x03, 0x5f
        /*0042*/ 	.short	0x0101


	//----- nvinfo : EIATTR_VRC_CTA_INIT_COUNT
	.align		4
        /*0044*/ 	.byte	0x02, 0x4a
	.zero		1
	.zero		1


	//----- nvinfo : EIATTR_EXIT_INSTR_OFFSETS
	.align		4
        /*0048*/ 	.byte	0x04, 0x1c
        /*004a*/ 	.short	(.L_68 - .L_67)


	//   ....[0]....
.L_67:
        /*004c*/ 	.word	0x00000070


	//   ....[1]....
        /*0050*/ 	.word	0x000000d0


	//----- nvinfo : EIATTR_CBANK_PARAM_SIZE
	.align		4
.L_68:
        /*0054*/ 	.byte	0x03, 0x19
        /*0056*/ 	.short	0x0010


	//----- nvinfo : EIATTR_PARAM_CBANK
	.align		4
        /*0058*/ 	.byte	0x04, 0x0a
        /*005a*/ 	.short	(.L_70 - .L_69)
	.align		4
.L_69:
        /*005c*/ 	.word	index@(.nv.constant0._Z10CopyKernelILi256EEvPffi)
        /*0060*/ 	.short	0x0380
        /*0062*/ 	.short	0x0010


	//----- nvinfo : EIATTR_SW_WAR
	.align		4
.L_70:
        /*0064*/ 	.byte	0x04, 0x36
        /*0066*/ 	.short	(.L_72 - .L_71)
.L_71:
        /*0068*/ 	.word	0x00000008
.L_72:


//--------------------- .nv.info._Z11PrintKernelPfi --------------------------
	.section	.nv.info._Z11PrintKernelPfi,"",@"SHT_CUDA_INFO"
	.sectionflags	@""
	.align	4


	//----- nvinfo : EIATTR_CUDA_API_VERSION
	.align		4
        /*0000*/ 	.byte	0x04, 0x37
        /*0002*/ 	.short	(.L_74 - .L_73)
.L_73:
        /*0004*/ 	.word	0x00000082


	//----- nvinfo : EIATTR_KPARAM_INFO
	.align		4
.L_74:
        /*0008*/ 	.byte	0x04, 0x17
        /*000a*/ 	.short	(.L_76 - .L_75)
.L_75:
        /*000c*/ 	.word	0x00000000
        /*0010*/ 	.short	0x0001
        /*0012*/ 	.short	0x0008
        /*0014*/ 	.byte	0x00, 0xf0, 0x11, 0x00


	//----- nvinfo : EIATTR_KPARAM_INFO
	.align		4
.L_76:
        /*0018*/ 	.byte	0x04, 0x17
        /*001a*/ 	.short	(.L_78 - .L_77)
.L_77:
        /*001c*/ 	.word	0x00000000
        /*0020*/ 	.short	0x0000
        /*0022*/ 	.short	0x0000
        /*0024*/ 	.byte	0x00, 0xf5, 0x21, 0x00


	//----- nvinfo : EIATTR_SPARSE_MMA_MASK
	.align		4
.L_78:
        /*0028*/ 	.byte	0x03, 0x50
        /*002a*/ 	.short	0x0000


	//----- nvinfo : EIATTR_MAXREG_COUNT
	.align		4
        /*002c*/ 	.byte	0x03, 0x1b
        /*002e*/ 	.short	0x00ff


	//----- nvinfo : EIATTR_EXTERNS
	.align		4
        /*0030*/ 	.byte	0x04, 0x0f
        /*0032*/ 	.short	(.L_80 - .L_79)


	//   ....[0]....
	.align		4
.L_79:
        /*0034*/ 	.word	index@(vprintf)


	//----- nvinfo : EIATTR_MERCURY_ISA_VERSION
	.align		4
.L_80:
        /*0038*/ 	.byte	0x03, 0x5f
        /*003a*/ 	.short	0x0101


	//----- nvinfo : EIATTR_VRC_CTA_INIT_COUNT
	.align		4
        /*003c*/ 	.byte	0x02, 0x4a
	.zero		1
	.zero		1


	//----- nvinfo : EIATTR_SYSCALL_OFFSETS
	.align		4
        /*0040*/ 	.byte	0x04, 0x46
        /*0042*/ 	.short	(.L_82 - .L_81)


	//   ....[0]....
.L_81:
        /*0044*/ 	.word	0x00000240


	//   ....[1]....
        /*0048*/ 	.word	0x000002f0


	//   ....[2]....
        /*004c*/ 	.word	0x000003a0


	//   ....[3]....
        /*0050*/ 	.word	0x00000450


	//   ....[4]....
        /*0054*/ 	.word	0x00000500


	//   ....[5]....
        /*0058*/ 	.word	0x000005b0


	//   ....[6]....
        /*005c*/ 	.word	0x00000660


	//   ....[7]....
        /*0060*/ 	.word	0x00000710


	//   ....[8]....
        /*0064*/ 	.word	0x000007c0


	//   ....[9]....
        /*0068*/ 	.word	0x00000870


	//   ....[10]....
        /*006c*/ 	.word	0x00000920


	//   ....[11]....
        /*0070*/ 	.word	0x000009d0


	//   ....[12]....
        /*0074*/ 	.word	0x00000a80


	//   ....[13]....
        /*0078*/ 	.word	0x00000b30


	//   ....[14]....
        /*007c*/ 	.word	0x00000be0


	//   ....[15]....
        /*0080*/ 	.word	0x00000c90


	//   ....[16]....
        /*0084*/ 	.word	0x00000e20


	//   ....[17]....
        /*0088*/ 	.word	0x00000ed0


	//   ....[18]....
        /*008c*/ 	.word	0x00000f80


	//   ....[19]....
        /*0090*/ 	.word	0x00001030


	//   ....[20]....
        /*0094*/ 	.word	0x000010e0


	//   ....[21]....
        /*0098*/ 	.word	0x00001190


	//   ....[22]....
        /*009c*/ 	.word	0x00001240


	//   ....[23]....
        /*00a0*/ 	.word	0x000012f0


	//   ....[24]....
        /*00a4*/ 	.word	0x00001440


	//   ....[25]....
        /*00a8*/ 	.word	0x000014f0


	//   ....[26]....
        /*00ac*/ 	.word	0x000015a0


	//   ....[27]....
        /*00b0*/ 	.word	0x00001650


	//   ....[28]....
        /*00b4*/ 	.word	0x000017a0


	//----- nvinfo : EIATTR_EXIT_INSTR_OFFSETS
	.align		4
.L_82:
        /*00b8*/ 	.byte	0x04, 0x1c
        /*00ba*/ 	.short	(.L_84 - .L_83)


	//   ....[0]....
.L_83:
        /*00bc*/ 	.word	0x00000070


	//   ....[1]....
        /*00c0*/ 	.word	0x00000d00


	//   ....[2]....
        /*00c4*/ 	.word	0x00001320


	//   ....[3]....
        /*00c8*/ 	.word	0x00001680


	//   ....[4]....
        /*00cc*/ 	.word	0x000017f0


	//----- nvinfo : EIATTR_CRS_STACK_SIZE
	.align		4
.L_84:
        /*00d0*/ 	.byte	0x04, 0x1e
        /*00d2*/ 	.short	(.L_86 - .L_85)
.L_85:
        /*00d4*/ 	.word	0x00000000


	//----- nvinfo : EIATTR_CBANK_PARAM_SIZE
	.align		4
.L_86:
        /*00d8*/ 	.byte	0x03, 0x19
        /*00da*/ 	.short	0x000c


	//----- nvinfo : EIATTR_PARAM_CBANK
	.align		4
        /*00dc*/ 	.byte	0x04, 0x0a
        /*00de*/ 	.short	(.L_88 - .L_87)
	.align		4
.L_87:
        /*00e0*/ 	.word	index@(.nv.constant0._Z11PrintKernelPfi)
        /*00e4*/ 	.short	0x0380
        /*00e6*/ 	.short	0x000c


	//----- nvinfo : EIATTR_SW_WAR
	.align		4
.L_88:
        /*00e8*/ 	.byte	0x04, 0x36
        /*00ea*/ 	.short	(.L_90 - .L_89)
.L_89:
        /*00ec*/ 	.word	0x00000008
.L_90:


//--------------------- .nv.info._Z8LinSpacePfffi --------------------------
	.section	.nv.info._Z8LinSpacePfffi,"",@"SHT_CUDA_INFO"
	.sectionflags	@""
	.align	4


	//----- nvinfo : EIATTR_CUDA_API_VERSION
	.align		4
        /*0000*/ 	.byte	0x04, 0x37
        /*0002*/ 	.short	(.L_92 - .L_91)
.L_91:
        /*0004*/ 	.word	0x00000082


	//----- nvinfo : EIATTR_KPARAM_INFO
	.align		4
.L_92:
        /*0008*/ 	.byte	0x04, 0x17
        /*000a*/ 	.short	(.L_94 - .L_93)
.L_93:
        /*000c*/ 	.word	0x00000000
        /*0010*/ 	.short	0x0003
        /*0012*/ 	.short	0x0010
        /*0014*/ 	.byte	0x00, 0xf0, 0x11, 0x00


	//----- nvinfo : EIATTR_KPARAM_INFO
	.align		4
.L_94:
        /*0018*/ 	.byte	0x04, 0x17
        /*001a*/ 	.short	(.L_96 - .L_95)
.L_95:
        /*001c*/ 	.word	0x00000000
        /*0020*/ 	.short	0x0002
        /*0022*/ 	.short	0x000c
        /*0024*/ 	.byte	0x00, 0xf0, 0x11, 0x00


	//----- nvinfo : EIATTR_KPARAM_INFO
	.align		4
.L_96:
        /*0028*/ 	.byte	0x04, 0x17
        /*002a*/ 	.short	(.L_98 - .L_97)
.L_97:
        /*002c*/ 	.word	0x00000000
        /*0030*/ 	.short	0x0001
        /*0032*/ 	.short	0x0008
        /*0034*/ 	.byte	0x00, 0xf0, 0x11, 0x00


	//----- nvinfo : EIATTR_KPARAM_INFO
	.align		4
.L_98:
        /*0038*/ 	.byte	0x04, 0x17
        /*003a*/ 	.short	(.L_100 - .L_99)
.L_99:
        /*003c*/ 	.word	0x00000000
        /*0040*/ 	.short	0x0000
        /*0042*/ 	.short	0x0000
        /*0044*/ 	.byte	0x00, 0xf5, 0x21, 0x00


	//----- nvinfo : EIATTR_SPARSE_MMA_MASK
	.align		4
.L_100:
        /*0048*/ 	.byte	0x03, 0x50
        /*004a*/ 	.short	0x0000


	//----- nvinfo : EIATTR_MAXREG_COUNT
	.align		4
        /*004c*/ 	.byte	0x03, 0x1b
        /*004e*/ 	.short	0x00ff


	//----- nvinfo : EIATTR_MERCURY_ISA_VERSION
	.align		4
        /*0050*/ 	.byte	0x03, 0x5f
        /*0052*/ 	.short	0x0101


	//----- nvinfo : EIATTR_VRC_CTA_INIT_COUNT
	.align		4
        /*0054*/ 	.byte	0x02, 0x4a
	.zero		1
	.zero		1


	//----- nvinfo : EIATTR_EXIT_INSTR_OFFSETS
	.align		4
        /*0058*/ 	.byte	0x04, 0x1c
        /*005a*/ 	.short	(.L_102 - .L_101)


	//   ....[0]....
.L_101:
        /*005c*/ 	.word	0x00000070


	//   ....[1]....
        /*0060*/ 	.word	0x000001e0


	//----- nvinfo : EIATTR_CRS_STACK_SIZE
	.align		4
.L_102:
        /*0064*/ 	.byte	0x04, 0x1e
        /*0066*/ 	.short	(.L_104 - .L_103)
.L_103:
        /*0068*/ 	.word	0x00000000


	//----- nvinfo : EIATTR_CBANK_PARAM_SIZE
	.align		4
.L_104:
        /*006c*/ 	.byte	0x03, 0x19
        /*006e*/ 	.short	0x0014


	//----- nvinfo : EIATTR_PARAM_CBANK
	.align		4
        /*0070*/ 	.byte	0x04, 0x0a
        /*0072*/ 	.short	(.L_106 - .L_105)
	.align		4
.L_105:
        /*0074*/ 	.word	index@(.nv.constant0._Z8LinSpacePfffi)
        /*0078*/ 	.short	0x0380
        /*007a*/ 	.short	0x0014


	//----- nvinfo : EIATTR_SW_WAR
	.align		4
.L_106:
        /*007c*/ 	.byte	0x04, 0x36
        /*007e*/ 	.short	(.L_108 - .L_107)
.L_107:
        /*0080*/ 	.word	0x00000008
.L_108:


//--------------------- .nv.info._Z22MultiplyConstantKernelPfS_fi --------------------------
	.section	.nv.info._Z22MultiplyConstantKernelPfS_fi,"",@"SHT_CUDA_INFO"
	.sectionflags	@""
	.align	4


	//----- nvinfo : EIATTR_CUDA_API_VERSION
	.align		4
        /*0000*/ 	.byte	0x04, 0x37
        /*0002*/ 	.short	(.L_110 - .L_109)
.L_109:
        /*0004*/ 	.word	0x00000082


	//----- nvinfo : EIATTR_KPARAM_INFO
	.align		4
.L_110:
        /*0008*/ 	.byte	0x04, 0x17
        /*000a*/ 	.short	(.L_112 - .L_111)
.L_111:
        /*000c*/ 	.word	0x00000000
        /*0010*/ 	.short	0x0003
        /*0012*/ 	.short	0x0014
        /*0014*/ 	.byte	0x00, 0xf0, 0x11, 0x00


	//----- nvinfo : EIATTR_KPARAM_INFO
	.align		4
.L_112:
        /*0018*/ 	.byte	0x04, 0x17
        /*001a*/ 	.short	(.L_114 - .L_113)
.L_113:
        /*001c*/ 	.word	0x00000000
        /*0020*/ 	.short	0x0002
        /*0022*/ 	.short	0x0010
        /*0024*/ 	.byte	0x00, 0xf0, 0x11, 0x00


	//----- nvinfo : EIATTR_KPARAM_INFO
	.align		4
.L_114:
        /*0028*/ 	.byte	0x04, 0x17
        /*002a*/ 	.short	(.L_116 - .L_115)
.L_115:
        /*002c*/ 	.word	0x00000000
        /*0030*/ 	.short	0x0001
        /*0032*/ 	.short	0x0008
        /*0034*/ 	.byte	0x00, 0xf5, 0x21, 0x00


	//----- nvinfo : EIATTR_KPARAM_INFO
	.align		4
.L_116:
        /*0038*/ 	.byte	0x04, 0x17
        /*003a*/ 	.short	(.L_118 - .L_117)
.L_117:
        /*003c*/ 	.word	0x00000000
        /*0040*/ 	.short	0x0000
        /*0042*/ 	.short	0x0000
        /*0044*/ 	.byte	0x00, 0xf5, 0x21, 0x00


	//----- nvinfo : EIATTR_SPARSE_MMA_MASK
	.align		4
.L_118:
        /*0048*/ 	.byte	0x03, 0x50
        /*004a*/ 	.short	0x0000


	//----- nvinfo : EIATTR_MAXREG_COUNT
	.align		4
        /*004c*/ 	.byte	0x03, 0x1b
        /*004e*/ 	.short	0x00ff


	//----- nvinfo : EIATTR_MERCURY_ISA_VERSION
	.align		4
        /*0050*/ 	.byte	0x03, 0x5f
        /*0052*/ 	.short	0x0101


	//----- nvinfo : EIATTR_VRC_CTA_INIT_COUNT
	.align		4
        /*0054*/ 	.byte	0x02, 0x4a
	.zero		1
	.zero		1


	//----- nvinfo : EIATTR_EXIT_INSTR_OFFSETS
	.align		4
        /*0058*/ 	.byte	0x04, 0x1c
        /*005a*/ 	.short	(.L_120 - .L_119)


	//   ....[0]....
.L_119:
        /*005c*/ 	.word	0x00000070


	//   ....[1]....
        /*0060*/ 	.word	0x00000110


	//----- nvinfo : EIATTR_CBANK_PARAM_SIZE
	.align		4
.L_120:
        /*0064*/ 	.byte	0x03, 0x19
        /*0066*/ 	.short	0x0018


	//----- nvinfo : EIATTR_PARAM_CBANK
	.align		4
        /*0068*/ 	.byte	0x04, 0x0a
        /*006a*/ 	.short	(.L_122 - .L_121)
	.align		4
.L_121:
        /*006c*/ 	.word	index@(.nv.constant0._Z22MultiplyConstantKernelPfS_fi)
        /*0070*/ 	.short	0x0380
        /*0072*/ 	.short	0x0018


	//----- nvinfo : EIATTR_SW_WAR
	.align		4
.L_122:
        /*0074*/ 	.byte	0x04, 0x36
        /*0076*/ 	.short	(.L_124 - .L_123)
.L_123:
        /*0078*/ 	.word	0x00000008
.L_124:


//--------------------- .nv.info._Z14MultiplyKernelPfS_S_i --------------------------
	.section	.nv.info._Z14MultiplyKernelPfS_S_i,"",@"SHT_CUDA_INFO"
	.sectionflags	@""
	.align	4


	//----- nvinfo : EIATTR_CUDA_API_VERSION
	.align		4
        /*0000*/ 	.byte	0x04, 0x37
        /*0002*/ 	.short	(.L_126 - .L_125)
.L_125:
        /*0004*/ 	.word	0x00000082


	//----- nvinfo : EIATTR_KPARAM_INFO
	.align		4
.L_126:
        /*0008*/ 	.byte	0x04, 0x17
        /*000a*/ 	.short	(.L_128 - .L_127)
.L_127:
        /*000c*/ 	.word	0x00000000
        /*0010*/ 	.short	0x0003
        /*0012*/ 	.short	0x0018
        /*0014*/ 	.byte	0x00, 0xf0, 0x11, 0x00


	//----- nvinfo : EIATTR_KPARAM_INFO
	.align		4
.L_128:
        /*0018*/ 	.byte	0x04, 0x17
        /*001a*/ 	.short	(.L_130 - .L_129)
.L_129:
        /*001c*/ 	.word	0x00000000
        /*0020*/ 	.short	0x0002
        /*0022*/ 	.short	0x0010
        /*0024*/ 	.byte	0x00, 0xf5, 0x21, 0x00


	//----- nvinfo : EIATTR_KPARAM_INFO
	.align		4
.L_130:
        /*0028*/ 	.byte	0x04, 0x17
        /*002a*/ 	.short	(.L_132 - .L_131)
.L_131:
        /*002c*/ 	.word	0x00000000
        /*0030*/ 	.short	0x0001
        /*0032*/ 	.short	0x0008
        /*0034*/ 	.byte	0x00, 0xf5, 0x21, 0x00


	//----- nvinfo : EIATTR_KPARAM_INFO
	.align		4
.L_132:
        /*0038*/ 	.byte	0x04, 0x17
        /*003a*/ 	.short	(.L_134 - .L_133)
.L_133:
        /*003c*/ 	.word	0x00000000
        /*0040*/ 	.short	0x0000
        /*0042*/ 	.short	0x0000
        /*0044*/ 	.byte	0x00, 0xf5, 0x21, 0x00


	//----- nvinfo : EIATTR_SPARSE_MMA_MASK
	.align		4
.L_134:
        /*0048*/ 	.byte	0x03, 0x50
        /*004a*/ 	.short	0x0000


	//----- nvinfo : EIATTR_MAXREG_COUNT
	.align		4
        /*004c*/ 	.byte	0x03, 0x1b
        /*004e*/ 	.short	0x00ff


	//----- nvinfo : EIATTR_MERCURY_ISA_VERSION
	.align		4
        /*0050*/ 	.byte	0x03, 0x5f
        /*0052*/ 	.short	0x0101


	//----- nvinfo : EIATTR_VRC_CTA_INIT_COUNT
	.align		4
        /*0054*/ 	.byte	0x02, 0x4a
	.zero		1
	.zero		1


	//----- nvinfo : EIATTR_EXIT_INSTR_OFFSETS
	.align		4
        /*0058*/ 	.byte	0x04, 0x1c
        /*005a*/ 	.short	(.L_136 - .L_135)


	//   ....[0]....
.L_135:
        /*005c*/ 	.word	0x00000070


	//   ....[1]....
        /*0060*/ 	.word	0x00000130


	//----- nvinfo : EIATTR_CBANK_PARAM_SIZE
	.align		4
.L_136:
        /*0064*/ 	.byte	0x03, 0x19
        /*0066*/ 	.short	0x001c


	//----- nvinfo : EIATTR_PARAM_CBANK
	.align		4
        /*0068*/ 	.byte	0x04, 0x0a
        /*006a*/ 	.short	(.L_138 - .L_137)
	.align		4
.L_137:
        /*006c*/ 	.word	index@(.nv.constant0._Z14MultiplyKernelPfS_S_i)
        /*0070*/ 	.short	0x0380
        /*0072*/ 	.short	0x001c


	//----- nvinfo : EIATTR_SW_WAR
	.align		4
.L_138:
        /*0074*/ 	.byte	0x04, 0x36
        /*0076*/ 	.short	(.L_140 - .L_139)
.L_139:
        /*0078*/ 	.word	0x00000008
.L_140:


//--------------------- .nv.info._Z9AddKernelPfS_S_i --------------------------
	.section	.nv.info._Z9AddKernelPfS_S_i,"",@"SHT_CUDA_INFO"
	.sectionflags	@""
	.align	4


	//----- nvinfo : EIATTR_CUDA_API_VERSION
	.align		4
        /*0000*/ 	.byte	0x04, 0x37
        /*0002*/ 	.short	(.L_142 - .L_141)
.L_141:
        /*0004*/ 	.word	0x00000082


	//----- nvinfo : EIATTR_KPARAM_INFO
	.align		4
.L_142:
        /*0008*/ 	.byte	0x04, 0x17
        /*000a*/ 	.short	(.L_144 - .L_143)
.L_143:
        /*000c*/ 	.word	0x00000000
        /*0010*/ 	.short	0x0003
        /*0012*/ 	.short	0x0018
        /*0014*/ 	.byte	0x00, 0xf0, 0x11, 0x00


	//----- nvinfo : EIATTR_KPARAM_INFO
	.align		4
.L_144:
        /*0018*/ 	.byte	0x04, 0x17
        /*001a*/ 	.short	(.L_146 - .L_145)
.L_145:
        /*001c*/ 	.word	0x00000000
        /*0020*/ 	.short	0x0002
        /*0022*/ 	.short	0x0010
        /*0024*/ 	.byte	0x00, 0xf5, 0x21, 0x00


	//----- nvinfo : EIATTR_KPARAM_INFO
	.align		4
.L_146:
        /*0028*/ 	.byte	0x04, 0x17
        /*002a*/ 	.short	(.L_148 - .L_147)
.L_147:
        /*002c*/ 	.word	0x00000000
        /*0030*/ 	.short	0x0001
        /*0032*/ 	.short	0x0008
        /*0034*/ 	.byte	0x00, 0xf5, 0x21, 0x00


	//----- nvinfo : EIATTR_KPARAM_INFO
	.align		4
.L_148:
        /*0038*/ 	.byte	0x04, 0x17
        /*003a*/ 	.short	(.L_150 - .L_149)
.L_149:
        /*003c*/ 	.word	0x00000000
        /*0040*/ 	.short	0x0000
        /*0042*/ 	.short	0x0000
        /*0044*/ 	.byte	0x00, 0xf5, 0x21, 0x00


	//----- nvinfo : EIATTR_SPARSE_MMA_MASK
	.align		4
.L_150:
        /*0048*/ 	.byte	0x03, 0x50
        /*004a*/ 	.short	0x0000


	//----- nvinfo : EIATTR_MAXREG_COUNT
	.align		4
        /*004c*/ 	.byte	0x03, 0x1b
        /*004e*/ 	.short	0x00ff


	//----- nvinfo : EIATTR_MERCURY_ISA_VERSION
	.align		4
        /*0050*/ 	.byte	0x03, 0x5f
        /*0052*/ 	.short	0x0101


	//----- nvinfo : EIATTR_VRC_CTA_INIT_COUNT
	.align		4
        /*0054*/ 	.byte	0x02, 0x4a
	.zero		1
	.zero		1


	//----- nvinfo : EIATTR_EXIT_INSTR_OFFSETS
	.align		4
        /*0058*/ 	.byte	0x04, 0x1c
        /*005a*/ 	.short	(.L_152 - .L_151)


	//   ....[0]....
.L_151:
        /*005c*/ 	.word	0x00000070


	//   ....[1]....
        /*0060*/ 	.word	0x00000130


	//----- nvinfo : EIATTR_CBANK_PARAM_SIZE
	.align		4
.L_152:
        /*0064*/ 	.byte	0x03, 0x19
        /*0066*/ 	.short	0x001c


	//----- nvinfo : EIATTR_PARAM_CBANK
	.align		4
        /*0068*/ 	.byte	0x04, 0x0a
        /*006a*/ 	.short	(.L_154 - .L_153)
	.align		4
.L_153:
        /*006c*/ 	.word	index@(.nv.constant0._Z9AddKernelPfS_S_i)
        /*0070*/ 	.short	0x0380
        /*0072*/ 	.short	0x001c


	//----- nvinfo : EIATTR_SW_WAR
	.align		4
.L_154:
        /*0074*/ 	.byte	0x04, 0x36
        /*0076*/ 	.short	(.L_156 - .L_155)
.L_155:
        /*0078*/ 	.word	0x00000008
.L_156:


//--------------------- .nv.callgraph             --------------------------
	.section	.nv.callgraph,"",@"SHT_CUDA_CALLGRAPH"
	.align	4
	.sectionentsize	8
	.align		4
        /*0000*/ 	.word	0x00000000
	.align		4
        /*0004*/ 	.word	0xffffffff
	.align		4
        /*0008*/ 	.word	index@(_Z11PrintKernelPfi)
	.align		4
        /*000c*/ 	.word	index@(vprintf)
	.align		4
        /*0010*/ 	.word	0x00000000
	.align		4
        /*0014*/ 	.word	0xfffffffe
	.align		4
        /*0018*/ 	.word	0x00000000
	.align		4
        /*001c*/ 	.word	0xfffffffd
	.align		4
        /*0020*/ 	.word	0x00000000
	.align		4
        /*0024*/ 	.word	0xfffffffc


//--------------------- .nv.constant4             --------------------------
	.section	.nv.constant4,"a",@progbits
	.align	8
	.align		8
.nv.constant4:
        /*0000*/ 	.dword	$str
	.align		8
        /*0008*/ 	.dword	vprintf


//--------------------- .text._Z9SumKernelILi256EEvPfS0_i --------------------------
	.section	.text._Z9SumKernelILi256EEvPfS0_i,"ax",@progbits
	.align	128
        .global         _Z9SumKernelILi256EEvPfS0_i
        .type           _Z9SumKernelILi256EEvPfS0_i,@function
        .size           _Z9SumKernelILi256EEvPfS0_i,(.L_x_51 - _Z9SumKernelILi256EEvPfS0_i)
        .other          _Z9SumKernelILi256EEvPfS0_i,@"STO_CUDA_ENTRY STV_DEFAULT"
_Z9SumKernelILi256EEvPfS0_i:
.text._Z9SumKernelILi256EEvPfS0_i:
[----:B------:R-:W-:Y:S01]  /*0000*/  LDC R1, c[0x0][0x37c] ;  /* 0x0000df00ff017b82 */ /* 0x000fe20000000800 */
[----:B------:R-:W0:Y:S07]  /*0010*/  S2R R6, SR_TID.X ;  /* 0x0000000000067919 */ /* 0x000e2e0000002100 */
[----:B------:R-:W0:Y:S01]  /*0020*/  S2UR UR4, SR_CTAID.X ;  /* 0x00000000000479c3 */ /* 0x000e220000002500 */
[----:B------:R-:W1:Y:S01]  /*0030*/  LDCU UR5, c[0x0][0x390] ;  /* 0x00007200ff0577ac */ /* 0x000e620008000800 */
[----:B------:R-:W-:Y:S01]  /*0040*/  HFMA2 R0, -RZ, RZ, 0, 0 ;  /* 0x00000000ff007431 */ /* 0x000fe200000001ff */
[----:B------:R-:W2:Y:S05]  /*0050*/  LDCU.64 UR6, c[0x0][0x358] ;  /* 0x00006b00ff0677ac */ /* 0x000eaa0008000a00 */
[----:B------:R-:W0:Y:S02]  /*0060*/  LDC R5, c[0x0][0x360] ;  /* 0x0000d800ff057b82 */ /* 0x000e240000000800 */
[----:B0-----:R-:W-:-:S05]  /*0070*/  IMAD R5, R5, UR4, R6 ;  /* 0x0000000405057c24 */ /* 0x001fca000f8e0206 */
[----:B-1----:R-:W-:-:S13]  /*0080*/  ISETP.GE.AND P0, PT, R5, UR5, PT ;  /* 0x0000000505007c0c */ /* 0x002fda000bf06270 */
[----:B------:R-:W0:Y:S02]  /*0090*/  @!P0 LDC.64 R2, c[0x0][0x380] ;  /* 0x0000e000ff028b82 */ /* 0x000e240000000a00 */
[----:B0-----:R-:W-:-:S05]  /*00a0*/  @!P0 IMAD.WIDE R2, R5, 0x4, R2 ;  /* 0x0000000405028825 */ /* 0x001fca00078e0202 */
[----:B--2---:R-:W2:Y:S01]  /*00b0*/  @!P0 LDG.E R0, desc[UR6][R2.64] ;  /* 0x0000000602008981 */ /* 0x004ea2000c1e1900 */
[----:B------:R-:W0:Y:S01]  /*00c0*/  S2UR UR5, SR_CgaCtaId ;  /* 0x00000000000579c3 */ /* 0x000e220000008800 */
[----:B------:R-:W-:Y:S01]  /*00d0*/  UMOV UR4, 0x400 ;  /* 0x0000040000047882 */ /* 0x000fe20000000000 */
[C---:B------:R-:W-:Y:S02]  /*00e0*/  ISETP.GT.U32.AND P1, PT, R6.reuse, 0x7f, PT ;  /* 0x0000007f0600780c */ /* 0x040fe40003f24070 */
[----:B------:R-:W-:Y:S01]  /*00f0*/  ISETP.GT.U32.AND P0, PT, R6, 0x3f, PT ;  /* 0x0000003f0600780c */ /* 0x000fe20003f04070 */
[----:B0-----:R-:W-:-:S06]  /*0100*/  ULEA UR4, UR5, UR4, 0x18 ;  /* 0x0000000405047291 */ /* 0x001fcc000f8ec0ff */
[----:B------:R-:W-:-:S05]  /*0110*/  LEA R5, R6, UR4, 0x2 ;  /* 0x0000000406057c11 */ /* 0x000fca000f8e10ff */
[----:B--2---:R-:W-:Y:S01]  /*0120*/  STS [R5], R0 ;  /* 0x0000000005007388 */ /* 0x004fe20000000800 */
[----:B------:R-:W-:Y:S06]  /*0130*/  BAR.SYNC.DEFER_BLOCKING 0x0 ;  /* 0x0000000000007b1d */ /* 0x000fec0000010000 */
[----:B------:R-:W-:Y:S04]  /*0140*/  @!P1 LDS R4, [R5+0x200] ;  /* 0x0002000005049984 */ /* 0x000fe80000000800 */
[----:B------:R-:W0:Y:S02]  /*0150*/  @!P1 LDS R7, [R5] ;  /* 0x0000000005079984 */ /* 0x000e240000000800 */
[----:B0-----:R-:W-:-:S05]  /*0160*/  @!P1 FADD R4, R4, R7 ;  /* 0x0000000704049221 */ /* 0x001fca0000000000 */
[----:B------:R-:W-:Y:S01]  /*0170*/  @!P1 STS [R5], R4 ;  /* 0x0000000405009388 */ /* 0x000fe20000000800 */
[----:B------:R-:W-:Y:S01]  /*0180*/  BAR.SYNC.DEFER_BLOCKING 0x0 ;  /* 0x0000000000007b1d */ /* 0x000fe20000010000 */
[----:B------:R-:W-:-:S05]  /*0190*/  ISETP.GT.U32.AND P1, PT, R6, 0x1f, PT ;  /* 0x0000001f0600780c */ /* 0x000fca0003f24070 */
        /* <DEDUP_REMOVED lines=29> */
[----:B------:R-:W-:-:S05]  /*0370*/  ISETP.NE.AND P0, PT, R6, RZ, PT ;  /* 0x000000ff0600720c */ /* 0x000fca0003f05270 */
[----:B------:R-:W-:Y:S04]  /*0380*/  @!P1 LDS R3, [R5+0x8] ;  /* 0x0000080005039984 */ /* 0x000fe80000000800 */
[----:B------:R-:W0:Y:S02]  /*0390*/  @!P1 LDS R4, [R5] ;  /* 0x0000000005049984 */ /* 0x000e240000000800 */
[----:B0-----:R-:W-:-:S05]  /*03a0*/  @!P1 FADD R4, R3, R4 ;  /* 0x0000000403049221 */ /* 0x001fca0000000000 */
[----:B------:R-:W-:Y:S01]  /*03b0*/  @!P1 STS [R5], R4 ;  /* 0x0000000405009388 */ /* 0x000fe20000000800 */
[----:B------:R-:W-:Y:S06]  /*03c0*/  BAR.SYNC.DEFER_BLOCKING 0x0 ;  /* 0x0000000000007b1d */ /* 0x000fec0000010000 */
[----:B------:R-:W-:Y:S04]  /*03d0*/  @!P0 LDS R2, [UR4+0x4] ;  /* 0x00000404ff028984 */ /* 0x000fe80008000800 */
[----:B------:R-:W0:Y:S02]  /*03e0*/  @!P0 LDS R3, [R5] ;  /* 0x0000000005038984 */ /* 0x000e240000000800 */
[----:B0-----:R-:W-:-:S05]  /*03f0*/  @!P0 FADD R2, R2, R3 ;  /* 0x0000000302028221 */ /* 0x001fca0000000000 */
[----:B------:R0:W-:Y:S01]  /*0400*/  @!P0 STS [R5], R2 ;  /* 0x0000000205008388 */ /* 0x0001e20000000800 */
[----:B------:R-:W-:Y:S06]  /*0410*/  BAR.SYNC.DEFER_BLOCKING 0x0 ;  /* 0x0000000000007b1d */ /* 0x000fec0000010000 */
[----:B------:R-:W-:Y:S05]  /*0420*/  @P0 EXIT ;  /* 0x000000000000094d */ /* 0x000fea0003800000 */
[----:B0-----:R-:W0:Y:S01]  /*0430*/  LDS R5, [UR4] ;  /* 0x00000004ff057984 */ /* 0x001e220008000800 */
[----:B------:R-:W0:Y:S03]  /*0440*/  LDC.64 R2, c[0x0][0x388] ;  /* 0x0000e200ff027b82 */ /* 0x000e260000000a00 */
[----:B0-----:R-:W-:Y:S01]  /*0450*/  REDG.E.ADD.F32.FTZ.RN.STRONG.GPU desc[UR6][R2.64], R5 ;  /* 0x00000005020079a6 */ /* 0x001fe2000c12f306 */
[----:B------:R-:W-:Y:S05]  /*0460*/  EXIT ;  /* 0x000000000000794d */ /* 0x000fea0003800000 */
.L_x_0:
[----:B------:R-:W-:-:S00]  /*0470*/  BRA `(.L_x_0) ;  /* 0xfffffffc00fc7947 */ /* 0x000fc0000383ffff */
[----:B------:R-:W-:-:S00]  /*0480*/  NOP ;  /* 0x0000000000007918 */ /* 0x000fc00000000000 */
[----:B------:R-:W-:-:S00]  /*0490*/  NOP ;  /* 0x0000000000007918 */ /* 0x000fc00000000000 */
[----:B------:R-:W-:-:S00]  /*04a0*/  NOP ;  /* 0x0000000000007918 */ /* 0x000fc00000000000 */
[----:B------:R-:W-:-:S00]  /*04b0*/  NOP ;  /* 0x0000000000007918 */ /* 0x000fc00000000000 */
[----:B------:R-:W-:-:S00]  /*04c0*/  NOP ;  /* 0x0000000000007918 */ /* 0x000fc00000000000 */
[----:B------:R-:W-:-:S00]  /*04d0*/  NOP ;  /* 0x0000000000007918 */ /* 0x000fc00000000000 */
[----:B------:R-:W-:-:S00]  /*04e0*/  NOP ;  /* 0x0000000000007918 */ /* 0x000fc00000000000 */
[----:B------:R-:W-:-:S00]  /*04f0*/  NOP ;  /* 0x0000000000007918 */ /* 0x000fc00000000000 */
.L_x_51:


//--------------------- .text._Z10CopyKernelILi256EEvPffi --------------------------
	.section	.text._Z10CopyKernelILi256EEvPffi,"ax",@progbits
	.align	128
        .global         _Z10CopyKernelILi256EEvPffi
        .type           _Z10CopyKernelILi256EEvPffi,@function
        .size           _Z10CopyKernelILi256EEvPffi,(.L_x_52 - _Z10CopyKernelILi256EEvPffi)
        .other          _Z10CopyKernelILi256EEvPffi,@"STO_CUDA_ENTRY STV_DEFAULT"
_Z10CopyKernelILi256EEvPffi:
.text._Z10CopyKernelILi256EEvPffi:
[----:B------:R-:W-:Y:S01]  /*0000*/  LDC R1, c[0x0][0x37c] ;  /* 0x0000df00ff017b82 */ /* 0x000fe20000000800 */
[----:B------:R-:W0:Y:S07]  /*0010*/  S2R R0, SR_TID.X ;  /* 0x0000000000007919 */ /* 0x000e2e0000002100 */
[----:B------:R-:W0:Y:S01]  /*0020*/  S2UR UR4, SR_CTAID.X ;  /* 0x00000000000479c3 */ /* 0x000e220000002500 */
[----:B------:R-:W1:Y:S07]  /*0030*/  LDCU UR5, c[0x0][0x38c] ;  /* 0x00007180ff0577ac */ /* 0x000e6e0008000800 */
[----:B------:R-:W0:Y:S02]  /*0040*/  LDC R5, c[0x0][0x360] ;  /* 0x0000d800ff057b82 */ /* 0x000e240000000800 */
[----:B0-----:R-:W-:-:S05]  /*0050*/  IMAD R5, R5, UR4, R0 ;  /* 0x0000000405057c24 */ /* 0x001fca000f8e0200 */
[----:B-1----:R-:W-:-:S13]  /*0060*/  ISETP.GE.AND P0, PT, R5, UR5, PT ;  /* 0x0000000505007c0c */ /* 0x002fda000bf06270 */
[----:B------:R-:W-:Y:S05]  /*0070*/  @P0 EXIT ;  /* 0x000000000000094d */ /* 0x000fea0003800000 */
[----:B------:R-:W0:Y:S01]  /*0080*/  LDC.64 R2, c[0x0][0x380] ;  /* 0x0000e000ff027b82 */ /* 0x000e220000000a00 */
[----:B------:R-:W1:Y:S07]  /*0090*/  LDCU.64 UR4, c[0x0][0x358] ;  /* 0x00006b00ff0477ac */ /* 0x000e6e0008000a00 */
[----:B------:R-:W1:Y:S01]  /*00a0*/  LDC R7, c[0x0][0x388] ;  /* 0x0000e200ff077b82 */ /* 0x000e620000000800 */
[----:B0-----:R-:W-:-:S05]  /*00b0*/  IMAD.WIDE R2, R5, 0x4, R2 ;  /* 0x0000000405027825 */ /* 0x001fca00078e0202 */
[----:B-1----:R-:W-:Y:S01]  /*00c0*/  STG.E desc[UR4][R2.64], R7 ;  /* 0x0000000702007986 */ /* 0x002fe2000c101904 */
[----:B------:R-:W-:Y:S05]  /*00d0*/  EXIT ;  /* 0x000000000000794d */ /* 0x000fea0003800000 */
.L_x_1:
        /* <DEDUP_REMOVED lines=10> */
.L_x_52:


//--------------------- .text._Z11PrintKernelPfi  --------------------------
	.section	.text._Z11PrintKernelPfi,"ax",@progbits
	.align	128
        .global         _Z11PrintKernelPfi
        .type           _Z11PrintKernelPfi,@function
        .size           _Z11PrintKernelPfi,(.L_x_53 - _Z11PrintKernelPfi)
        .other          _Z11PrintKernelPfi,@"STO_CUDA_ENTRY STV_DEFAULT"
_Z11PrintKernelPfi:
.text._Z11PrintKernelPfi:
[----:B------:R-:W0:Y:S08]  /*0000*/  LDC R1, c[0x0][0x37c] ;  /* 0x0000df00ff017b82 */ /* 0x000e300000000800 */
[----:B------:R-:W1:Y:S01]  /*0010*/  LDC R0, c[0x0][0x388] ;  /* 0x0000e200ff007b82 */ /* 0x000e620000000800 */
[----:B------:R-:W2:Y:S01]  /*0020*/  LDCU UR4, c[0x0][0x2f8] ;  /* 0x00005f00ff0477ac */ /* 0x000ea20008000800 */
[----:B0-----:R-:W-:Y:S01]  /*0030*/  VIADD R1, R1, 0xfffffff8 ;  /* 0xfffffff801017836 */ /* 0x001fe20000000000 */
[----:B------:R-:W0:Y:S04]  /*0040*/  LDCU UR5, c[0x0][0x2fc] ;  /* 0x00005f80ff0577ac */ /* 0x000e280008000800 */
[----:B--2---:R-:W-:-:S02]  /*0050*/  IADD3 R18, P0, PT, R1, UR4, RZ ;  /* 0x0000000401127c10 */ /* 0x004fc4000ff1e0ff */
[----:B-1----:R-:W-:-:S13]  /*0060*/  ISETP.GE.AND P1, PT, R0, 0x1, PT ;  /* 0x000000010000780c */ /* 0x002fda0003f26270 */
[----:B0-----:R-:W-:Y:S05]  /*0070*/  @!P1 EXIT ;  /* 0x000000000000994d */ /* 0x001fea0003800000 */
[C---:B------:R-:W-:Y:S01]  /*0080*/  ISETP.GE.U32.AND P1, PT, R0.reuse, 0x10, PT ;  /* 0x000000100000780c */ /* 0x040fe20003f26070 */
[----:B------:R-:W0:Y:S01]  /*0090*/  LDCU.64 UR36, c[0x0][0x358] ;  /* 0x00006b00ff2477ac */ /* 0x000e220008000a00 */
[----:B------:R-:W-:Y:S01]  /*00a0*/  IMAD.X R2, RZ, RZ, UR5, P0 ;  /* 0x00000005ff027e24 */ /* 0x000fe200080e06ff */
[----:B------:R-:W-:Y:S01]  /*00b0*/  LOP3.LUT R24, R0, 0xf, RZ, 0xc0, !PT ;  /* 0x0000000f00187812 */ /* 0x000fe200078ec0ff */
[----:B------:R-:W-:-:S09]  /*00c0*/  IMAD.MOV.U32 R19, RZ, RZ, RZ ;  /* 0x000000ffff137224 */ /* 0x000fd200078e00ff */
[----:B------:R-:W-:Y:S05]  /*00d0*/  @!P1 BRA `(.L_x_2) ;  /* 0x0000000c00049947 */ /* 0x000fea0003800000 */
[----:B------:R-:W1:Y:S01]  /*00e0*/  LDCU.64 UR4, c[0x0][0x380] ;  /* 0x00007000ff0477ac */ /* 0x000e620008000a00 */
[----:B------:R-:W-:Y:S01]  /*00f0*/  LOP3.LUT R19, R0, 0x7ffffff0, RZ, 0xc0, !PT ;  /* 0x7ffffff000137812 */ /* 0x000fe200078ec0ff */
[----:B------:R-:W-:Y:S03]  /*0100*/  BSSY.RECONVERGENT B6, `(.L_x_2) ;  /* 0x00000be000067945 */ /* 0x000fe60003800200 */
[----:B------:R-:W-:Y:S01]  /*0110*/  IADD3 R23, PT, PT, -R19, RZ, RZ ;  /* 0x000000ff13177210 */ /* 0x000fe20007ffe1ff */
[----:B-1----:R-:W-:-:S04]  /*0120*/  UIADD3 UR4, UP0, UPT, UR4, 0x20, URZ ;  /* 0x0000002004047890 */ /* 0x002fc8000ff1e0ff */
[----:B------:R-:W-:Y:S02]  /*0130*/  UIADD3.X UR5, UPT, UPT, URZ, UR5, URZ, UP0, !UPT ;  /* 0x00000005ff057290 */ /* 0x000fe400087fe4ff */
[----:B------:R-:W-:-:S04]  /*0140*/  IMAD.U32 R16, RZ, RZ, UR4 ;  /* 0x00000004ff107e24 */ /* 0x000fc8000f8e00ff */
[----:B------:R-:W-:-:S07]  /*0150*/  IMAD.U32 R17, RZ, RZ, UR5 ;  /* 0x00000005ff117e24 */ /* 0x000fce000f8e00ff */
.L_x_19:
[----:B0-----:R-:W2:Y:S01]  /*0160*/  LDG.E R0, desc[UR36][R16.64+-0x20] ;  /* 0xffffe02410007981 */ /* 0x001ea2000c1e1900 */
[----:B------:R-:W-:Y:S01]  /*0170*/  MOV R22, 0x8 ;  /* 0x0000000800167802 */ /* 0x000fe20000000f00 */
[----:B------:R-:W0:Y:S01]  /*0180*/  LDCU.64 UR4, c[0x4][URZ] ;  /* 0x01000000ff0477ac */ /* 0x000e220008000a00 */
[----:B------:R-:W-:Y:S02]  /*0190*/  VIADD R23, R23, 0x10 ;  /* 0x0000001017177836 */ /* 0x000fe40000000000 */
[----:B------:R1:W3:Y:S01]  /*01a0*/  LDC.64 R8, c[0x4][R22] ;  /* 0x0100000016087b82 */ /* 0x0002e20000000a00 */
[----:B------:R-:W-:Y:S02]  /*01b0*/  IMAD.MOV.U32 R6, RZ, RZ, R18 ;  /* 0x000000ffff067224 */ /* 0x000fe400078e0012 */
[----:B------:R-:W-:Y:S01]  /*01c0*/  ISETP.NE.AND P0, PT, R23, RZ, PT ;  /* 0x000000ff1700720c */ /* 0x000fe20003f05270 */
[----:B------:R-:W-:-:S03]  /*01d0*/  IMAD.MOV.U32 R7, RZ, RZ, R2 ;  /* 0x000000ffff077224 */ /* 0x000fc600078e0002 */
[----:B------:R-:W-:Y:S02]  /*01e0*/  P2R R25, PR, RZ, 0x1 ;  /* 0x00000001ff197803 */ /* 0x000fe40000000000 */
[----:B0-----:R-:W-:Y:S01]  /*01f0*/  MOV R4, UR4 ;  /* 0x0000000400047c02 */ /* 0x001fe20008000f00 */
[----:B------:R-:W-:Y:S01]  /*0200*/  IMAD.U32 R5, RZ, RZ, UR5 ;  /* 0x00000005ff057e24 */ /* 0x000fe2000f8e00ff */
[----:B--2---:R-:W0:Y:S02]  /*0210*/  F2F.F64.F32 R10, R0 ;  /* 0x00000000000a7310 */ /* 0x004e240000201800 */
[----:B0--3--:R1:W-:Y:S04]  /*0220*/  STL.64 [R1], R10 ;  /* 0x0000000a01007387 */ /* 0x0093e80000100a00 */
[----:B------:R-:W-:-:S07]  /*0230*/  LEPC R20, `(.L_x_3) ;  /* 0x000000001014794e */ /* 0x000fce0000000000 */
[----:B-1----:R-:W-:Y:S05]  /*0240*/  CALL.ABS.NOINC R8 ;  /* 0x0000000008007343 */ /* 0x002fea0003c00000 */
.L_x_3:
[----:B------:R-:W2:Y:S01]  /*0250*/  LDG.E R0, desc[UR36][R16.64+-0x1c] ;  /* 0xffffe42410007981 */ /* 0x000ea2000c1e1900 */
[----:B------:R0:W1:Y:S01]  /*0260*/  LDC.64 R8, c[0x4][R22] ;  /* 0x0100000016087b82 */ /* 0x0000620000000a00 */
[----:B------:R-:W3:Y:S01]  /*0270*/  LDCU.64 UR4, c[0x4][URZ] ;  /* 0x01000000ff0477ac */ /* 0x000ee20008000a00 */
[----:B------:R-:W-:Y:S02]  /*0280*/  IMAD.MOV.U32 R6, RZ, RZ, R18 ;  /* 0x000000ffff067224 */ /* 0x000fe400078e0012 */
[----:B------:R-:W-:Y:S01]  /*0290*/  IMAD.MOV.U32 R7, RZ, RZ, R2 ;  /* 0x000000ffff077224 */ /* 0x000fe200078e0002 */
[----:B---3--:R-:W-:Y:S01]  /*02a0*/  MOV R4, UR4 ;  /* 0x0000000400047c02 */ /* 0x008fe20008000f00 */
[----:B------:R-:W-:Y:S01]  /*02b0*/  IMAD.U32 R5, RZ, RZ, UR5 ;  /* 0x00000005ff057e24 */ /* 0x000fe2000f8e00ff */
[----:B--2---:R-:W2:Y:S02]  /*02c0*/  F2F.F64.F32 R10, R0 ;  /* 0x00000000000a7310 */ /* 0x004ea40000201800 */
[----:B-12---:R0:W-:Y:S04]  /*02d0*/  STL.64 [R1], R10 ;  /* 0x0000000a01007387 */ /* 0x0061e80000100a00 */
[----:B------:R-:W-:-:S07]  /*02e0*/  LEPC R20, `(.L_x_4) ;  /* 0x000000001014794e */ /* 0x000fce0000000000 */
[----:B0-----:R-:W-:Y:S05]  /*02f0*/  CALL.ABS.NOINC R8 ;  /* 0x0000000008007343 */ /* 0x001fea0003c00000 */
.L_x_4:
        /* <DEDUP_REMOVED lines=11> */
.L_x_5:
[----:B------:R-:W2:Y:S01]  /*03b0*/  LDG.E R0, desc[UR36][R16.64+-0x14] ;  /* 0xffffec2410007981 */ /* 0x000ea2000c1e1900 */
[----:B------:R0:W1:Y:S01]  /*03c0*/  LDC.64 R8, c[0x4][R22] ;  /* 0x0100000016087b82 */ /* 0x0000620000000a00 */
[----:B------:R-:W3:Y:S01]  /*03d0*/  LDCU.64 UR4, c[0x4][URZ] ;  /* 0x01000000ff0477ac */ /* 0x000ee20008000a00 */
[----:B------:R-:W-:Y:S01]  /*03e0*/  IMAD.MOV.U32 R6, RZ, RZ, R18 ;  /* 0x000000ffff067224 */ /* 0x000fe200078e0012 */
[----:B------:R-:W-:Y:S02]  /*03f0*/  MOV R7, R2 ;  /* 0x0000000200077202 */ /* 0x000fe40000000f00 */
[----:B---3--:R-:W-:Y:S01]  /*0400*/  MOV R4, UR4 ;  /* 0x0000000400047c02 */ /* 0x008fe20008000f00 */
[----:B------:R-:W-:Y:S01]  /*0410*/  IMAD.U32 R5, RZ, RZ, UR5 ;  /* 0x00000005ff057e24 */ /* 0x000fe2000f8e00ff */
[----:B--2---:R-:W2:Y:S02]  /*0420*/  F2F.F64.F32 R10, R0 ;  /* 0x00000000000a7310 */ /* 0x004ea40000201800 */
[----:B-12---:R0:W-:Y:S04]  /*0430*/  STL.64 [R1], R10 ;  /* 0x0000000a01007387 */ /* 0x0061e80000100a00 */
[----:B------:R-:W-:-:S07]  /*0440*/  LEPC R20, `(.L_x_6) ;  /* 0x000000001014794e */ /* 0x000fce0000000000 */
[----:B0-----:R-:W-:Y:S05]  /*0450*/  CALL.ABS.NOINC R8 ;  /* 0x0000000008007343 */ /* 0x001fea0003c00000 */
.L_x_6:
[----:B------:R-:W2:Y:S01]  /*0460*/  LDG.E R0, desc[UR36][R16.64+-0x10] ;  /* 0xfffff02410007981 */ /* 0x000ea2000c1e1900 */
[----:B------:R0:W1:Y:S01]  /*0470*/  LDC.64 R8, c[0x4][R22] ;  /* 0x0100000016087b82 */ /* 0x0000620000000a00 */
[----:B------:R-:W3:Y:S01]  /*0480*/  LDCU.64 UR4, c[0x4][URZ] ;  /* 0x01000000ff0477ac */ /* 0x000ee20008000a00 */
[----:B------:R-:W-:Y:S01]  /*0490*/  MOV R6, R18 ;  /* 0x0000001200067202 */ /* 0x000fe20000000f00 */
[----:B------:R-:W-:Y:S02]  /*04a0*/  IMAD.MOV.U32 R7, RZ, RZ, R2 ;  /* 0x000000ffff077224 */ /* 0x000fe400078e0002 */
[----:B---3--:R-:W-:Y:S02]  /*04b0*/  IMAD.U32 R4, RZ, RZ, UR4 ;  /* 0x00000004ff047e24 */ /* 0x008fe4000f8e00ff */
[----:B------:R-:W-:Y:S01]  /*04c0*/  IMAD.U32 R5, RZ, RZ, UR5 ;  /* 0x00000005ff057e24 */ /* 0x000fe2000f8e00ff */
[----:B--2---:R-:W2:Y:S02]  /*04d0*/  F2F.F64.F32 R10, R0 ;  /* 0x00000000000a7310 */ /* 0x004ea40000201800 */
[----:B-12---:R0:W-:Y:S04]  /*04e0*/  STL.64 [R1], R10 ;  /* 0x0000000a01007387 */ /* 0x0061e80000100a00 */
[----:B------:R-:W-:-:S07]  /*04f0*/  LEPC R20, `(.L_x_7) ;  /* 0x000000001014794e */ /* 0x000fce0000000000 */
[----:B0-----:R-:W-:Y:S05]  /*0500*/  CALL.ABS.NOINC R8 ;  /* 0x0000000008007343 */ /* 0x001fea0003c00000 */
.L_x_7:
[----:B------:R-:W2:Y:S01]  /*0510*/  LDG.E R0, desc[UR36][R16.64+-0xc] ;  /* 0xfffff42410007981 */ /* 0x000ea2000c1e1900 */
[----:B------:R0:W1:Y:S01]  /*0520*/  LDC.64 R8, c[0x4][R22] ;  /* 0x0100000016087b82 */ /* 0x0000620000000a00 */
[----:B------:R-:W3:Y:S01]  /*0530*/  LDCU.64 UR4, c[0x4][URZ] ;  /* 0x01000000ff0477ac */ /* 0x000ee20008000a00 */
[----:B------:R-:W-:Y:S02]  /*0540*/  IMAD.MOV.U32 R6, RZ, RZ, R18 ;  /* 0x000000ffff067224 */ /* 0x000fe400078e0012 */
[----:B------:R-:W-:Y:S02]  /*0550*/  IMAD.MOV.U32 R7, RZ, RZ, R2 ;  /* 0x000000ffff077224 */ /* 0x000fe400078e0002 */
[----:B---3--:R-:W-:Y:S01]  /*0560*/  IMAD.U32 R4, RZ, RZ, UR4 ;  /* 0x00000004ff047e24 */ /* 0x008fe2000f8e00ff */
[----:B------:R-:W-:Y:S01]  /*0570*/  MOV R5, UR5 ;  /* 0x0000000500057c02 */ /* 0x000fe20008000f00 */
[----:B--2---:R-:W2:Y:S02]  /*0580*/  F2F.F64.F32 R10, R0 ;  /* 0x00000000000a7310 */ /* 0x004ea40000201800 */
[----:B-12---:R0:W-:Y:S04]  /*0590*/  STL.64 [R1], R10 ;  /* 0x0000000a01007387 */ /* 0x0061e80000100a00 */
[----:B------:R-:W-:-:S07]  /*05a0*/  LEPC R20, `(.L_x_8) ;  /* 0x000000001014794e */ /* 0x000fce0000000000 */
[----:B0-----:R-:W-:Y:S05]  /*05b0*/  CALL.ABS.NOINC R8 ;  /* 0x0000000008007343 */ /* 0x001fea0003c00000 */
.L_x_8:
        /* <DEDUP_REMOVED lines=11> */
.L_x_9:
        /* <DEDUP_REMOVED lines=11> */
.L_x_10:
        /* <DEDUP_REMOVED lines=11> */
.L_x_11:
        /* <DEDUP_REMOVED lines=11> */
.L_x_12:
        /* <DEDUP_REMOVED lines=11> */
.L_x_13:
        /* <DEDUP_REMOVED lines=11> */
.L_x_14:
        /* <DEDUP_REMOVED lines=11> */
.L_x_15:
        /* <DEDUP_REMOVED lines=11> */
.L_x_16:
        /* <DEDUP_REMOVED lines=11> */
.L_x_17:
        /* <DEDUP_REMOVED lines=11> */
.L_x_18:
[----:B------:R-:W-:Y:S02]  /*0ca0*/  ISETP.NE.AND P6, PT, R25, RZ, PT ;  /* 0x000000ff1900720c */ /* 0x000fe40003fc5270 */
[----:B------:R-:W-:-:S05]  /*0cb0*/  IADD3 R16, P0, PT, R16, 0x40, RZ ;  /* 0x0000004010107810 */ /* 0x000fca0007f1e0ff */
[----:B------:R-:W-:-:S06]  /*0cc0*/  IMAD.X R17, RZ, RZ, R17, P0 ;  /* 0x000000ffff117224 */ /* 0x000fcc00000e0611 */
[----:B------:R-:W-:Y:S05]  /*0cd0*/  @P6 BRA `(.L_x_19) ;  /* 0xfffffff400206947 */ /* 0x000fea000383ffff */
[----:B------:R-:W-:Y:S05]  /*0ce0*/  BSYNC.RECONVERGENT B6 ;  /* 0x0000000000067941 */ /* 0x000fea0003800200 */
.L_x_2:
[----:B------:R-:W-:-:S13]  /*0cf0*/  ISETP.NE.AND P0, PT, R24, RZ, PT ;  /* 0x000000ff1800720c */ /* 0x000fda0003f05270 */
[----:B0-----:R-:W-:Y:S05]  /*0d00*/  @!P0 EXIT ;  /* 0x000000000000894d */ /* 0x001fea0003800000 */
[----:B------:R-:W0:Y:S01]  /*0d10*/  LDC R23, c[0x0][0x388] ;  /* 0x0000e200ff177b82 */ /* 0x000e220000000800 */
[----:B------:R-:W-:Y:S02]  /*0d20*/  ISETP.GE.U32.AND P0, PT, R24, 0x8, PT ;  /* 0x000000081800780c */ /* 0x000fe40003f06070 */
[----:B0-----:R-:W-:-:S11]  /*0d30*/  LOP3.LUT R23, R23, 0x7, RZ, 0xc0, !PT ;  /* 0x0000000717177812 */ /* 0x001fd600078ec0ff */
[----:B------:R-:W-:Y:S05]  /*0d40*/  @!P0 BRA `(.L_x_20) ;  /* 0x0000000400708947 */ /* 0x000fea0003800000 */
[----:B------:R-:W0:Y:S01]  /*0d50*/  LDC.64 R16, c[0x0][0x380] ;  /* 0x0000e000ff107b82 */ /* 0x000e220000000a00 */
[----:B------:R-:W-:Y:S01]  /*0d60*/  MOV R22, 0x8 ;  /* 0x0000000800167802 */ /* 0x000fe20000000f00 */
[----:B------:R-:W1:Y:S01]  /*0d70*/  LDCU.64 UR4, c[0x4][URZ] ;  /* 0x01000000ff0477ac */ /* 0x000e620008000a00 */
[----:B0-----:R-:W-:-:S05]  /*0d80*/  IMAD.WIDE.U32 R16, R19, 0x4, R16 ;  /* 0x0000000413107825 */ /* 0x001fca00078e0010 */
[----:B------:R-:W2:Y:S01]  /*0d90*/  LDG.E R0, desc[UR36][R16.64] ;  /* 0x0000002410007981 */ /* 0x000ea2000c1e1900 */
[----:B------:R0:W3:Y:S01]  /*0da0*/  LDC.64 R8, c[0x4][R22] ;  /* 0x0100000016087b82 */ /* 0x0000e20000000a00 */
[----:B-1----:R-:W-:Y:S01]  /*0db0*/  IMAD.U32 R4, RZ, RZ, UR4 ;  /* 0x00000004ff047e24 */ /* 0x002fe2000f8e00ff */
[----:B------:R-:W-:Y:S01]  /*0dc0*/  MOV R5, UR5 ;  /* 0x0000000500057c02 */ /* 0x000fe20008000f00 */
[----:B------:R-:W-:Y:S02]  /*0dd0*/  IMAD.MOV.U32 R6, RZ, RZ, R18 ;  /* 0x000000ffff067224 */ /* 0x000fe400078e0012 */
[----:B------:R-:W-:Y:S01]  /*0de0*/  IMAD.MOV.U32 R7, RZ, RZ, R2 ;  /* 0x000000ffff077224 */ /* 0x000fe200078e0002 */
[----:B--2---:R-:W1:Y:S02]  /*0df0*/  F2F.F64.F32 R10, R0 ;  /* 0x00000000000a7310 */ /* 0x004e640000201800 */
[----:B-1-3--:R0:W-:Y:S04]  /*0e00*/  STL.64 [R1], R10 ;  /* 0x0000000a01007387 */ /* 0x00a1e80000100a00 */
[----:B------:R-:W-:-:S07]  /*0e10*/  LEPC R20, `(.L_x_21) ;  /* 0x000000001014794e */ /* 0x000fce0000000000 */
[----:B0-----:R-:W-:Y:S05]  /*0e20*/  CALL.ABS.NOINC R8 ;  /* 0x0000000008007343 */ /* 0x001fea0003c00000 */
.L_x_21:
        /* <DEDUP_REMOVED lines=11> */
.L_x_22:
        /* <DEDUP_REMOVED lines=11> */
.L_x_23:
        /* <DEDUP_REMOVED lines=11> */
.L_x_24:
        /* <DEDUP_REMOVED lines=11> */
.L_x_25:
        /* <DEDUP_REMOVED lines=11> */
.L_x_26:
        /* <DEDUP_REMOVED lines=11> */
.L_x_27:
        /* <DEDUP_REMOVED lines=11> */
.L_x_28:
[----:B------:R-:W-:-:S07]  /*1300*/  VIADD R19, R19, 0x8 ;  /* 0x0000000813137836 */ /* 0x000fce0000000000 */
.L_x_20:
[----:B------:R-:W-:-:S13]  /*1310*/  ISETP.NE.AND P0, PT, R23, RZ, PT ;  /* 0x000000ff1700720c */ /* 0x000fda0003f05270 */
[----:B------:R-:W-:Y:S05]  /*1320*/  @!P0 EXIT ;  /* 0x000000000000894d */ /* 0x000fea0003800000 */
        /* <DEDUP_REMOVED lines=18> */
.L_x_30:
        /* <DEDUP_REMOVED lines=11> */
.L_x_31:
        /* <DEDUP_REMOVED lines=11> */
.L_x_32:
        /* <DEDUP_REMOVED lines=11> */
.L_x_33:
[----:B------:R-:W-:-:S07]  /*1660*/  IADD3 R19, PT, PT, R19, 0x4, RZ ;  /* 0x0000000413137810 */ /* 0x000fce0007ffe0ff */
.L_x_29:
[----:B------:R-:W-:-:S13]  /*1670*/  ISETP.NE.AND P0, PT, R23, RZ, PT ;  /* 0x000000ff1700720c */ /* 0x000fda0003f05270 */
[----:B------:R-:W-:Y:S05]  /*1680*/  @!P0 EXIT ;  /* 0x000000000000894d */ /* 0x000fea0003800000 */
[----:B------:R-:W0:Y:S01]  /*1690*/  LDC.64 R16, c[0x0][0x380] ;  /* 0x0000e000ff107b82 */ /* 0x000e220000000a00 */
[----:B------:R-:W-:Y:S02]  /*16a0*/  IMAD.MOV R23, RZ, RZ, -R23 ;  /* 0x000000ffff177224 */ /* 0x000fe400078e0a17 */
[----:B0-----:R-:W-:-:S07]  /*16b0*/  IMAD.WIDE.U32 R16, R19, 0x4, R16 ;  /* 0x0000000413107825 */ /* 0x001fce00078e0010 */
.L_x_35:
[----:B------:R-:W2:Y:S01]  /*16c0*/  LDG.E R0, desc[UR36][R16.64] ;  /* 0x0000002410007981 */ /* 0x000ea2000c1e1900 */
[----:B------:R-:W-:Y:S01]  /*16d0*/  MOV R8, 0x8 ;  /* 0x0000000800087802 */ /* 0x000fe20000000f00 */
[----:B------:R-:W0:Y:S01]  /*16e0*/  LDCU.64 UR4, c[0x4][URZ] ;  /* 0x01000000ff0477ac */ /* 0x000e220008000a00 */
[----:B------:R-:W-:Y:S01]  /*16f0*/  VIADD R23, R23, 0x1 ;  /* 0x0000000117177836 */ /* 0x000fe20000000000 */
[----:B------:R-:W-:Y:S01]  /*1700*/  MOV R7, R2 ;  /* 0x0000000200077202 */ /* 0x000fe20000000f00 */
[----:B------:R-:W-:Y:S02]  /*1710*/  IMAD.MOV.U32 R6, RZ, RZ, R18 ;  /* 0x000000ffff067224 */ /* 0x000fe400078e0012 */
[----:B------:R-:W1:Y:S01]  /*1720*/  LDC.64 R8, c[0x4][R8] ;  /* 0x0100000008087b82 */ /* 0x000e620000000a00 */
[----:B------:R-:W-:-:S04]  /*1730*/  ISETP.NE.AND P0, PT, R23, RZ, PT ;  /* 0x000000ff1700720c */ /* 0x000fc80003f05270 */
[----:B------:R-:W-:Y:S02]  /*1740*/  P2R R19, PR, RZ, 0x1 ;  /* 0x00000001ff137803 */ /* 0x000fe40000000000 */
[----:B0-----:R-:W-:Y:S01]  /*1750*/  MOV R4, UR4 ;  /* 0x0000000400047c02 */ /* 0x001fe20008000f00 */
[----:B------:R-:W-:Y:S01]  /*1760*/  IMAD.U32 R5, RZ, RZ, UR5 ;  /* 0x00000005ff057e24 */ /* 0x000fe2000f8e00ff */
[----:B--2---:R-:W0:Y:S02]  /*1770*/  F2F.F64.F32 R10, R0 ;  /* 0x00000000000a7310 */ /* 0x004e240000201800 */
[----:B01----:R0:W-:Y:S04]  /*1780*/  STL.64 [R1], R10 ;  /* 0x0000000a01007387 */ /* 0x0031e80000100a00 */
[----:B------:R-:W-:-:S07]  /*1790*/  LEPC R20, `(.L_x_34) ;  /* 0x000000001014794e */ /* 0x000fce0000000000 */
[----:B0-----:R-:W-:Y:S05]  /*17a0*/  CALL.ABS.NOINC R8 ;  /* 0x0000000008007343 */ /* 0x001fea0003c00000 */
.L_x_34:
[----:B------:R-:W-:Y:S02]  /*17b0*/  ISETP.NE.AND P6, PT, R19, RZ, PT ;  /* 0x000000ff1300720c */ /* 0x000fe40003fc5270 */
[----:B------:R-:W-:-:S05]  /*17c0*/  IADD3 R16, P0, PT, R16, 0x4, RZ ;  /* 0x0000000410107810 */ /* 0x000fca0007f1e0ff */
[----:B------:R-:W-:-:S06]  /*17d0*/  IMAD.X R17, RZ, RZ, R17, P0 ;  /* 0x000000ffff117224 */ /* 0x000fcc00000e0611 */
[----:B------:R-:W-:Y:S05]  /*17e0*/  @P6 BRA `(.L_x_35) ;  /* 0xfffffffc00b46947 */ /* 0x000fea000383ffff */
[----:B------:R-:W-:Y:S05]  /*17f0*/  EXIT ;  /* 0x000000000000794d */ /* 0x000fea0003800000 */
.L_x_36:
        /* <DEDUP_REMOVED lines=16> */
.L_x_53:


//--------------------- .text._Z8LinSpacePfffi    --------------------------
	.section	.text._Z8LinSpacePfffi,"ax",@progbits
	.align	128
        .global         _Z8LinSpacePfffi
        .type           _Z8LinSpacePfffi,@function
        .size           _Z8LinSpacePfffi,(.L_x_50 - _Z8LinSpacePfffi)
        .other          _Z8LinSpacePfffi,@"STO_CUDA_ENTRY STV_DEFAULT"
_Z8LinSpacePfffi:
.text._Z8LinSpacePfffi:
        /* <DEDUP_REMOVED lines=9> */
[----:B------:R-:W-:-:S06]  /*0090*/  UIADD3 UR4, UPT, UPT, UR4, -0x1, URZ ;  /* 0xffffffff04047890 */ /* 0x000fcc000fffe0ff */
[----:B------:R-:W-:-:S04]  /*00a0*/  I2FP.F32.S32 R3, UR4 ;  /* 0x0000000400037c45 */ /* 0x000fc80008201400 */
[----:B------:R-:W1:Y:S01]  /*00b0*/  MUFU.RCP R4, R3 ;  /* 0x0000000300047308 */ /* 0x000e620000001000 */
[----:B------:R-:W2:Y:S01]  /*00c0*/  LDCU.64 UR4, c[0x0][0x358] ;  /* 0x00006b00ff0477ac */ /* 0x000ea20008000a00 */
[----:B0-----:R-:W-:Y:S01]  /*00d0*/  FADD R0, R7, -R6 ;  /* 0x8000000607007221 */ /* 0x001fe20000000000 */
[----:B-1----:R-:W-:-:S05]  /*00e0*/  FFMA R5, -R3, R4, 1 ;  /* 0x3f80000003057423 */ /* 0x002fca0000000104 */
[----:B------:R-:W0:Y:S01]  /*00f0*/  FCHK P0, R0, R3 ;  /* 0x0000000300007302 */ /* 0x000e220000000000 */
[----:B------:R-:W-:-:S04]  /*0100*/  FFMA R5, R4, R5, R4 ;  /* 0x0000000504057223 */ /* 0x000fc80000000004 */
[----:B------:R-:W-:-:S04]  /*0110*/  FFMA R4, R0, R5, RZ ;  /* 0x0000000500047223 */ /* 0x000fc800000000ff */
[----:B------:R-:W-:-:S04]  /*0120*/  FFMA R6, -R3, R4, R0 ;  /* 0x0000000403067223 */ /* 0x000fc80000000100 */
[----:B------:R-:W-:Y:S01]  /*0130*/  FFMA R5, R5, R6, R4 ;  /* 0x0000000605057223 */ /* 0x000fe20000000004 */
[----:B------:R-:W-:Y:S01]  /*0140*/  I2FP.F32.S32 R4, R2 ;  /* 0x0000000200047245 */ /* 0x000fe20000201400 */
[----:B0-2---:R-:W-:Y:S06]  /*0150*/  @!P0 BRA `(.L_x_37) ;  /* 0x00000000000c8947 */ /* 0x005fec0003800000 */
[----:B------:R-:W-:-:S07]  /*0160*/  MOV R6, 0x180 ;  /* 0x0000018000067802 */ /* 0x000fce0000000f00 */
[----:B------:R-:W-:Y:S05]  /*0170*/  CALL.REL.NOINC `($__internal_0_$__cuda_sm3x_div_rn_noftz_f32_slowpath) ;  /* 0x00000000001c7944 */ /* 0x000fea0003c00000 */
[----:B------:R-:W-:-:S07]  /*0180*/  IMAD.MOV.U32 R5, RZ, RZ, R0 ;  /* 0x000000ffff057224 */ /* 0x000fce00078e0000 */
.L_x_37:
[----:B------:R-:W0:Y:S01]  /*0190*/  LDC.64 R6, c[0x0][0x380] ;  /* 0x0000e000ff067b82 */ /* 0x000e220000000a00 */
[----:B------:R-:W1:Y:S02]  /*01a0*/  LDCU UR6, c[0x0][0x388] ;  /* 0x00007100ff0677ac */ /* 0x000e640008000800 */
[----:B-1----:R-:W-:Y:S01]  /*01b0*/  FFMA R5, R4, R5, UR6 ;  /* 0x0000000604057e23 */ /* 0x002fe20008000005 */
[----:B0-----:R-:W-:-:S05]  /*01c0*/  IMAD.WIDE R2, R2, 0x4, R6 ;  /* 0x0000000402027825 */ /* 0x001fca00078e0206 */
[----:B------:R-:W-:Y:S01]  /*01d0*/  STG.E desc[UR4][R2.64], R5 ;  /* 0x0000000502007986 */ /* 0x000fe2000c101904 */
[----:B------:R-:W-:Y:S05]  /*01e0*/  EXIT ;  /* 0x000000000000794d */ /* 0x000fea0003800000 */
        .weak           $__internal_0_$__cuda_sm3x_div_rn_noftz_f32_slowpath
        .type           $__internal_0_$__cuda_sm3x_div_rn_noftz_f32_slowpath,@function
        .size           $__internal_0_$__cuda_sm3x_div_rn_noftz_f32_slowpath,(.L_x_50 - $__internal_0_$__cuda_sm3x_div_rn_noftz_f32_slowpath)
$__internal_0_$__cuda_sm3x_div_rn_noftz_f32_slowpath:
[--C-:B------:R-:W-:Y:S01]  /*01f0*/  SHF.R.U32.HI R7, RZ, 0x17, R3.reuse ;  /* 0x00000017ff077819 */ /* 0x100fe20000011603 */
[--C-:B------:R-:W-:Y:S01]  /*0200*/  IMAD.MOV.U32 R8, RZ, RZ, R0.reuse ;  /* 0x000000ffff087224 */ /* 0x100fe200078e0000 */
[----:B------:R-:W-:Y:S01]  /*0210*/  SHF.R.U32.HI R5, RZ, 0x17, R0 ;  /* 0x00000017ff057819 */ /* 0x000fe20000011600 */
[----:B------:R-:W-:Y:S01]  /*0220*/  IMAD.MOV.U32 R9, RZ, RZ, R3 ;  /* 0x000000ffff097224 */ /* 0x000fe200078e0003 */
[----:B------:R-:W-:Y:S02]  /*0230*/  LOP3.LUT R7, R7, 0xff, RZ, 0xc0, !PT ;  /* 0x000000ff07077812 */ /* 0x000fe400078ec0ff */
[----:B------:R-:W-:-:S03]  /*0240*/  LOP3.LUT R5, R5, 0xff, RZ, 0xc0, !PT ;  /* 0x000000ff05057812 */ /* 0x000fc600078ec0ff */
[----:B------:R-:W-:Y:S02]  /*0250*/  VIADD R12, R7, 0xffffffff ;  /* 0xffffffff070c7836 */ /* 0x000fe40000000000 */
[----:B------:R-:W-:-:S03]  /*0260*/  VIADD R11, R5, 0xffffffff ;  /* 0xffffffff050b7836 */ /* 0x000fc60000000000 */
[----:B------:R-:W-:-:S04]  /*0270*/  ISETP.GT.U32.AND P0, PT, R12, 0xfd, PT ;  /* 0x000000fd0c00780c */ /* 0x000fc80003f04070 */
[----:B------:R-:W-:-:S13]  /*0280*/  ISETP.GT.U32.OR P0, PT, R11, 0xfd, P0 ;  /* 0x000000fd0b00780c */ /* 0x000fda0000704470 */
[----:B------:R-:W-:Y:S01]  /*0290*/  @!P0 IMAD.MOV.U32 R10, RZ, RZ, RZ ;  /* 0x000000ffff0a8224 */ /* 0x000fe200078e00ff */
[----:B------:R-:W-:Y:S06]  /*02a0*/  @!P0 BRA `(.L_x_38) ;  /* 0x00000000005c8947 */ /* 0x000fec0003800000 */
[----:B------:R-:W-:Y:S02]  /*02b0*/  FSETP.GTU.FTZ.AND P0, PT, |R0|, +INF , PT ;  /* 0x7f8000000000780b */ /* 0x000fe40003f1c200 */
[----:B------:R-:W-:-:S04]  /*02c0*/  FSETP.GTU.FTZ.AND P1, PT, |R3|, +INF , PT ;  /* 0x7f8000000300780b */ /* 0x000fc80003f3c200 */
[----:B------:R-:W-:-:S13]  /*02d0*/  PLOP3.LUT P0, PT, P0, P1, PT, 0xf8, 0x8f ;  /* 0x00000000008f781c */ /* 0x000fda0000703f70 */
[----:B------:R-:W-:Y:S05]  /*02e0*/  @P0 BRA `(.L_x_39) ;  /* 0x0000000400440947 */ /* 0x000fea0003800000 */
[----:B------:R-:W-:-:S13]  /*02f0*/  LOP3.LUT P0, RZ, R9, 0x7fffffff, R8, 0xc8, !PT ;  /* 0x7fffffff09ff7812 */ /* 0x000fda000780c808 */
[----:B------:R-:W-:Y:S05]  /*0300*/  @!P0 BRA `(.L_x_40) ;  /* 0x0000000400348947 */ /* 0x000fea0003800000 */
[C---:B------:R-:W-:Y:S02]  /*0310*/  FSETP.NEU.FTZ.AND P2, PT, |R0|.reuse, +INF , PT ;  /* 0x7f8000000000780b */ /* 0x040fe40003f5d200 */
[----:B------:R-:W-:Y:S02]  /*0320*/  FSETP.NEU.FTZ.AND P1, PT, |R3|, +INF , PT ;  /* 0x7f8000000300780b */ /* 0x000fe40003f3d200 */
[----:B------:R-:W-:-:S11]  /*0330*/  FSETP.NEU.FTZ.AND P0, PT, |R0|, +INF , PT ;  /* 0x7f8000000000780b */ /* 0x000fd60003f1d200 */
[----:B------:R-:W-:Y:S05]  /*0340*/  @!P1 BRA !P2, `(.L_x_40) ;  /* 0x0000000400249947 */ /* 0x000fea0005000000 */
[----:B------:R-:W-:-:S04]  /*0350*/  LOP3.LUT P2, RZ, R8, 0x7fffffff, RZ, 0xc0, !PT ;  /* 0x7fffffff08ff7812 */ /* 0x000fc8000784c0ff */
[----:B------:R-:W-:-:S13]  /*0360*/  PLOP3.LUT P1, PT, P1, P2, PT, 0x2f, 0xf2 ;  /* 0x0000000000f2781c */ /* 0x000fda0000f24577 */
[----:B------:R-:W-:Y:S05]  /*0370*/  @P1 BRA `(.L_x_41) ;  /* 0x0000000400101947 */ /* 0x000fea0003800000 */
[----:B------:R-:W-:-:S04]  /*0380*/  LOP3.LUT P1, RZ, R9, 0x7fffffff, RZ, 0xc0, !PT ;  /* 0x7fffffff09ff7812 */ /* 0x000fc8000782c0ff */
[----:B------:R-:W-:-:S13]  /*0390*/  PLOP3.LUT P0, PT, P0, P1, PT, 0x2f, 0xf2 ;  /* 0x0000000000f2781c */ /* 0x000fda0000702577 */
[----:B------:R-:W-:Y:S05]  /*03a0*/  @P0 BRA `(.L_x_42) ;  /* 0x0000000000f80947 */ /* 0x000fea0003800000 */
[----:B------:R-:W-:Y:S02]  /*03b0*/  ISETP.GE.AND P0, PT, R11, RZ, PT ;  /* 0x000000ff0b00720c */ /* 0x000fe40003f06270 */
[----:B------:R-:W-:-:S11]  /*03c0*/  ISETP.GE.AND P1, PT, R12, RZ, PT ;  /* 0x000000ff0c00720c */ /* 0x000fd60003f26270 */
[----:B------:R-:W-:Y:S02]  /*03d0*/  @P0 IMAD.MOV.U32 R10, RZ, RZ, RZ ;  /* 0x000000ffff0a0224 */ /* 0x000fe400078e00ff */
[----:B------:R-:W-:Y:S01]  /*03e0*/  @!P0 FFMA R8, R0, 1.84467440737095516160e+19, RZ ;  /* 0x5f80000000088823 */ /* 0x000fe200000000ff */
[----:B------:R-:W-:Y:S02]  /*03f0*/  @!P0 IMAD.MOV.U32 R10, RZ, RZ, -0x40 ;  /* 0xffffffc0ff0a8424 */ /* 0x000fe400078e00ff */
[----:B------:R-:W-:Y:S02]  /*0400*/  @!P1 FFMA R9, R3, 1.84467440737095516160e+19, RZ ;  /* 0x5f80000003099823 */ /* 0x000fe400000000ff */
[----:B------:R-:W-:-:S07]  /*0410*/  @!P1 VIADD R10, R10, 0x40 ;  /* 0x000000400a0a9836 */ /* 0x000fce0000000000 */
.L_x_38:
[----:B------:R-:W-:Y:S01]  /*0420*/  LEA R0, R7, 0xc0800000, 0x17 ;  /* 0xc080000007007811 */ /* 0x000fe200078eb8ff */
[----:B------:R-:W-:-:S04]  /*0430*/  VIADD R5, R5, 0xffffff81 ;  /* 0xffffff8105057836 */ /* 0x000fc80000000000 */
[----:B------:R-:W-:Y:S02]  /*0440*/  IMAD.IADD R9, R9, 0x1, -R0 ;  /* 0x0000000109097824 */ /* 0x000fe400078e0a00 */
[C---:B------:R-:W-:Y:S01]  /*0450*/  IMAD R0, R5.reuse, -0x800000, R8 ;  /* 0xff80000005007824 */ /* 0x040fe200078e0208 */
[----:B------:R-:W-:Y:S01]  /*0460*/  IADD3 R5, PT, PT, R5, 0x7f, -R7 ;  /* 0x0000007f05057810 */ /* 0x000fe20007ffe807 */
[----:B------:R-:W0:Y:S01]  /*0470*/  MUFU.RCP R3, R9 ;  /* 0x0000000900037308 */ /* 0x000e220000001000 */
[----:B------:R-:W-:-:S03]  /*0480*/  FADD.FTZ R11, -R9, -RZ ;  /* 0x800000ff090b7221 */ /* 0x000fc60000010100 */
[----:B------:R-:W-:Y:S02]  /*0490*/  IMAD.IADD R5, R5, 0x1, R10 ;  /* 0x0000000105057824 */ /* 0x000fe400078e020a */
[----:B0-----:R-:W-:-:S04]  /*04a0*/  FFMA R12, R3, R11, 1 ;  /* 0x3f800000030c7423 */ /* 0x001fc8000000000b */
[----:B------:R-:W-:-:S04]  /*04b0*/  FFMA R12, R3, R12, R3 ;  /* 0x0000000c030c7223 */ /* 0x000fc80000000003 */
[----:B------:R-:W-:-:S04]  /*04c0*/  FFMA R3, R0, R12, RZ ;  /* 0x0000000c00037223 */ /* 0x000fc800000000ff */
[----:B------:R-:W-:-:S04]  /*04d0*/  FFMA R8, R11, R3, R0 ;  /* 0x000000030b087223 */ /* 0x000fc80000000000 */
[----:B------:R-:W-:-:S04]  /*04e0*/  FFMA R13, R12, R8, R3 ;  /* 0x000000080c0d7223 */ /* 0x000fc80000000003 */
[----:B------:R-:W-:-:S04]  /*04f0*/  FFMA R8, R11, R13, R0 ;  /* 0x0000000d0b087223 */ /* 0x000fc80000000000 */
[----:B------:R-:W-:-:S05]  /*0500*/  FFMA R0, R12, R8, R13 ;  /* 0x000000080c007223 */ /* 0x000fca000000000d */
[----:B------:R-:W-:-:S04]  /*0510*/  SHF.R.U32.HI R3, RZ, 0x17, R0 ;  /* 0x00000017ff037819 */ /* 0x000fc80000011600 */
[----:B------:R-:W-:-:S05]  /*0520*/  LOP3.LUT R3, R3, 0xff, RZ, 0xc0, !PT ;  /* 0x000000ff03037812 */ /* 0x000fca00078ec0ff */
[----:B------:R-:W-:-:S04]  /*0530*/  IMAD.IADD R7, R3, 0x1, R5 ;  /* 0x0000000103077824 */ /* 0x000fc800078e0205 */
[----:B------:R-:W-:-:S05]  /*0540*/  VIADD R3, R7, 0xffffffff ;  /* 0xffffffff07037836 */ /* 0x000fca0000000000 */
[----:B------:R-:W-:-:S13]  /*0550*/  ISETP.GE.U32.AND P0, PT, R3, 0xfe, PT ;  /* 0x000000fe0300780c */ /* 0x000fda0003f06070 */
[----:B------:R-:W-:Y:S05]  /*0560*/  @!P0 BRA `(.L_x_43) ;  /* 0x0000000000808947 */ /* 0x000fea0003800000 */
[----:B------:R-:W-:-:S13]  /*0570*/  ISETP.GT.AND P0, PT, R7, 0xfe, PT ;  /* 0x000000fe0700780c */ /* 0x000fda0003f04270 */
[----:B------:R-:W-:Y:S05]  /*0580*/  @P0 BRA `(.L_x_44) ;  /* 0x00000000006c0947 */ /* 0x000fea0003800000 */
[----:B------:R-:W-:-:S13]  /*0590*/  ISETP.GE.AND P0, PT, R7, 0x1, PT ;  /* 0x000000010700780c */ /* 0x000fda0003f06270 */
[----:B------:R-:W-:Y:S05]  /*05a0*/  @P0 BRA `(.L_x_45) ;  /* 0x0000000000980947 */ /* 0x000fea0003800000 */
[----:B------:R-:W-:Y:S02]  /*05b0*/  ISETP.GE.AND P0, PT, R7, -0x18, PT ;  /* 0xffffffe80700780c */ /* 0x000fe40003f06270 */
[----:B------:R-:W-:-:S11]  /*05c0*/  LOP3.LUT R0, R0, 0x80000000, RZ, 0xc0, !PT ;  /* 0x8000000000007812 */ /* 0x000fd600078ec0ff */
[----:B------:R-:W-:Y:S05]  /*05d0*/  @!P0 BRA `(.L_x_45) ;  /* 0x00000000008c8947 */ /* 0x000fea0003800000 */
[CC--:B------:R-:W-:Y:S01]  /*05e0*/  FFMA.RZ R3, R12.reuse, R8.reuse, R13 ;  /* 0x000000080c037223 */ /* 0x0c0fe2000000c00d */
[C---:B------:R-:W-:Y:S01]  /*05f0*/  VIADD R10, R7.reuse, 0x20 ;  /* 0x00000020070a7836 */ /* 0x040fe20000000000 */
[C---:B------:R-:W-:Y:S02]  /*0600*/  ISETP.NE.AND P2, PT, R7.reuse, RZ, PT ;  /* 0x000000ff0700720c */ /* 0x040fe40003f45270 */
[----:B------:R-:W-:Y:S01]  /*0610*/  ISETP.NE.AND P1, PT, R7, RZ, PT ;  /* 0x000000ff0700720c */ /* 0x000fe20003f25270 */
[----:B------:R-:W-:Y:S01]  /*0620*/  IMAD.MOV R7, RZ, RZ, -R7 ;  /* 0x000000ffff077224 */ /* 0x000fe200078e0a07 */
[----:B------:R-:W-:Y:S01]  /*0630*/  LOP3.LUT R5, R3, 0x7fffff, RZ, 0xc0, !PT ;  /* 0x007fffff03057812 */ /* 0x000fe200078ec0ff */
[CCC-:B------:R-:W-:Y:S01]  /*0640*/  FFMA.RP R3, R12.reuse, R8.reuse, R13.reuse ;  /* 0x000000080c037223 */ /* 0x1c0fe2000000800d */
[----:B------:R-:W-:Y:S02]  /*0650*/  FFMA.RM R8, R12, R8, R13 ;  /* 0x000000080c087223 */ /* 0x000fe4000000400d */
[----:B------:R-:W-:-:S03]  /*0660*/  LOP3.LUT R5, R5, 0x800000, RZ, 0xfc, !PT ;  /* 0x0080000005057812 */ /* 0x000fc600078efcff */
[----:B------:R-:W-:Y:S02]  /*0670*/  FSETP.NEU.FTZ.AND P0, PT, R3, R8, PT ;  /* 0x000000080300720b */ /* 0x000fe40003f1d000 */
[----:B------:R-:W-:Y:S02]  /*0680*/  SHF.L.U32 R10, R5, R10, RZ ;  /* 0x0000000a050a7219 */ /* 0x000fe400000006ff */
[----:B------:R-:W-:Y:S02]  /*0690*/  SEL R8, R7, RZ, P2 ;  /* 0x000000ff07087207 */ /* 0x000fe40001000000 */
[----:B------:R-:W-:Y:S02]  /*06a0*/  ISETP.NE.AND P1, PT, R10, RZ, P1 ;  /* 0x000000ff0a00720c */ /* 0x000fe40000f25270 */
[----:B------:R-:W-:Y:S02]  /*06b0*/  SHF.R.U32.HI R8, RZ, R8, R5 ;  /* 0x00000008ff087219 */ /* 0x000fe40000011605 */
[----:B------:R-:W-:-:S02]  /*06c0*/  PLOP3.LUT P0, PT, P0, P1, PT, 0xf8, 0x8f ;  /* 0x00000000008f781c */ /* 0x000fc40000703f70 */
[----:B------:R-:W-:Y:S02]  /*06d0*/  SHF.R.U32.HI R10, RZ, 0x1, R8 ;  /* 0x00000001ff0a7819 */ /* 0x000fe40000011608 */
[----:B------:R-:W-:-:S04]  /*06e0*/  SEL R3, RZ, 0x1, !P0 ;  /* 0x00000001ff037807 */ /* 0x000fc80004000000 */
[----:B------:R-:W-:-:S04]  /*06f0*/  LOP3.LUT R3, R3, 0x1, R10, 0xf8, !PT ;  /* 0x0000000103037812 */ /* 0x000fc800078ef80a */
[----:B------:R-:W-:-:S05]  /*0700*/  LOP3.LUT R3, R3, R8, RZ, 0xc0, !PT ;  /* 0x0000000803037212 */ /* 0x000fca00078ec0ff */
[----:B------:R-:W-:-:S05]  /*0710*/  IMAD.IADD R3, R10, 0x1, R3 ;  /* 0x000000010a037824 */ /* 0x000fca00078e0203 */
[----:B------:R-:W-:Y:S01]  /*0720*/  LOP3.LUT R0, R3, R0, RZ, 0xfc, !PT ;  /* 0x0000000003007212 */ /* 0x000fe200078efcff */
[----:B------:R-:W-:Y:S06]  /*0730*/  BRA `(.L_x_45) ;  /* 0x0000000000347947 */ /* 0x000fec0003800000 */
.L_x_44:
[----:B------:R-:W-:-:S04]  /*0740*/  LOP3.LUT R0, R0, 0x80000000, RZ, 0xc0, !PT ;  /* 0x8000000000007812 */ /* 0x000fc800078ec0ff */
[----:B------:R-:W-:Y:S01]  /*0750*/  LOP3.LUT R0, R0, 0x7f800000, RZ, 0xfc, !PT ;  /* 0x7f80000000007812 */ /* 0x000fe200078efcff */
[----:B------:R-:W-:Y:S06]  /*0760*/  BRA `(.L_x_45) ;  /* 0x0000000000287947 */ /* 0x000fec0003800000 */
.L_x_43:
[----:B------:R-:W-:Y:S01]  /*0770*/  IMAD R0, R5, 0x800000, R0 ;  /* 0x0080000005007824 */ /* 0x000fe200078e0200 */
[----:B------:R-:W-:Y:S06]  /*0780*/  BRA `(.L_x_45) ;  /* 0x0000000000207947 */ /* 0x000fec0003800000 */
.L_x_42:
[----:B------:R-:W-:-:S04]  /*0790*/  LOP3.LUT R0, R9, 0x80000000, R8, 0x48, !PT ;  /* 0x8000000009007812 */ /* 0x000fc800078e4808 */
[----:B------:R-:W-:Y:S01]  /*07a0*/  LOP3.LUT R0, R0, 0x7f800000, RZ, 0xfc, !PT ;  /* 0x7f80000000007812 */ /* 0x000fe200078efcff */
[----:B------:R-:W-:Y:S06]  /*07b0*/  BRA `(.L_x_45) ;  /* 0x0000000000147947 */ /* 0x000fec0003800000 */
.L_x_41:
[----:B------:R-:W-:Y:S01]  /*07c0*/  LOP3.LUT R0, R9, 0x80000000, R8, 0x48, !PT ;  /* 0x8000000009007812 */ /* 0x000fe200078e4808 */
[----:B------:R-:W-:Y:S06]  /*07d0*/  BRA `(.L_x_45) ;  /* 0x00000000000c7947 */ /* 0x000fec0003800000 */
.L_x_40:
[----:B------:R-:W0:Y:S01]  /*07e0*/  MUFU.RSQ R0, -QNAN ;  /* 0xffc0000000007908 */ /* 0x000e220000001400 */
[----:B------:R-:W-:Y:S05]  /*07f0*/  BRA `(.L_x_45) ;  /* 0x0000000000047947 */ /* 0x000fea0003800000 */
.L_x_39:
[----:B------:R-:W-:-:S07]  /*0800*/  FADD.FTZ R0, R0, R3 ;  /* 0x0000000300007221 */ /* 0x000fce0000010000 */
.L_x_45:
[----:B------:R-:W-:-:S04]  /*0810*/  IMAD.MOV.U32 R7, RZ, RZ, 0x0 ;  /* 0x00000000ff077424 */ /* 0x000fc800078e00ff */
[----:B0-----:R-:W-:Y:S05]  /*0820*/  RET.REL.NODEC R6 `(_Z8LinSpacePfffi) ;  /* 0xfffffff406f47950 */ /* 0x001fea0003c3ffff */
.L_x_46:
        /* <DEDUP_REMOVED lines=13> */
.L_x_50:


//--------------------- .text._Z22MultiplyConstantKernelPfS_fi --------------------------
	.section	.text._Z22MultiplyConstantKernelPfS_fi,"ax",@progbits
	.align	128
        .global         _Z22MultiplyConstantKernelPfS_fi
        .type           _Z22MultiplyConstantKernelPfS_fi,@function
        .size           _Z22MultiplyConstantKernelPfS_fi,(.L_x_55 - _Z22MultiplyConstantKernelPfS_fi)
        .other          _Z22MultiplyConstantKernelPfS_fi,@"STO_CUDA_ENTRY STV_DEFAULT"
_Z22MultiplyConstantKernelPfS_fi:
.text._Z22MultiplyConstantKernelPfS_fi:
        /* <DEDUP_REMOVED lines=9> */
[----:B------:R-:W1:Y:S01]  /*0090*/  LDCU.64 UR4, c[0x0][0x358] ;  /* 0x00006b00ff0477ac */ /* 0x000e620008000a00 */
[----:B------:R-:W2:Y:S06]  /*00a0*/  LDCU UR6, c[0x0][0x390] ;  /* 0x00007200ff0677ac */ /* 0x000eac0008000800 */
[----:B------:R-:W3:Y:S01]  /*00b0*/  LDC.64 R4, c[0x0][0x388] ;  /* 0x0000e200ff047b82 */ /* 0x000ee20000000a00 */
[----:B0-----:R-:W-:-:S06]  /*00c0*/  IMAD.WIDE R2, R7, 0x4, R2 ;  /* 0x0000000407027825 */ /* 0x001fcc00078e0202 */
[----:B-1----:R-:W2:Y:S01]  /*00d0*/  LDG.E R2, desc[UR4][R2.64] ;  /* 0x0000000402027981 */ /* 0x002ea2000c1e1900 */
[----:B---3--:R-:W-:-:S04]  /*00e0*/  IMAD.WIDE R4, R7, 0x4, R4 ;  /* 0x0000000407047825 */ /* 0x008fc800078e0204 */
[----:B--2---:R-:W-:-:S05]  /*00f0*/  FMUL R7, R2, UR6 ;  /* 0x0000000602077c20 */ /* 0x004fca0008400000 */
[----:B------:R-:W-:Y:S01]  /*0100*/  STG.E desc[UR4][R4.64], R7 ;  /* 0x0000000704007986 */ /* 0x000fe2000c101904 */
[----:B------:R-:W-:Y:S05]  /*0110*/  EXIT ;  /* 0x000000000000794d */ /* 0x000fea0003800000 */
.L_x_47:
        /* <DEDUP_REMOVED lines=14> */
.L_x_55:


//--------------------- .text._Z14MultiplyKernelPfS_S_i --------------------------
	.section	.text._Z14MultiplyKernelPfS_S_i,"ax",@progbits
	.align	128
        .global         _Z14MultiplyKernelPfS_S_i
        .type           _Z14MultiplyKernelPfS_S_i,@function
        .size           _Z14MultiplyKernelPfS_S_i,(.L_x_56 - _Z14MultiplyKernelPfS_S_i)
        .other          _Z14MultiplyKernelPfS_S_i,@"STO_CUDA_ENTRY STV_DEFAULT"
_Z14MultiplyKernelPfS_S_i:
.text._Z14MultiplyKernelPfS_S_i:
        /* <DEDUP_REMOVED lines=10> */
[----:B------:R-:W2:Y:S08]  /*00a0*/  LDC.64 R4, c[0x0][0x388] ;  /* 0x0000e200ff047b82 */ /* 0x000eb00000000a00 */
[----:B------:R-:W3:Y:S01]  /*00b0*/  LDC.64 R6, c[0x0][0x390] ;  /* 0x0000e400ff067b82 */ /* 0x000ee20000000a00 */
[----:B0-----:R-:W-:-:S06]  /*00c0*/  IMAD.WIDE R2, R9, 0x4, R2 ;  /* 0x0000000409027825 */ /* 0x001fcc00078e0202 */
[----:B-1----:R-:W4:Y:S01]  /*00d0*/  LDG.E R2, desc[UR4][R2.64] ;  /* 0x0000000402027981 */ /* 0x002f22000c1e1900 */
[----:B--2---:R-:W-:-:S06]  /*00e0*/  IMAD.WIDE R4, R9, 0x4, R4 ;  /* 0x0000000409047825 */ /* 0x004fcc00078e0204 */
[----:B------:R-:W4:Y:S01]  /*00f0*/  LDG.E R5, desc[UR4][R4.64] ;  /* 0x0000000404057981 */ /* 0x000f22000c1e1900 */
[----:B---3--:R-:W-:-:S04]  /*0100*/  IMAD.WIDE R6, R9, 0x4, R6 ;  /* 0x0000000409067825 */ /* 0x008fc800078e0206 */
[----:B----4-:R-:W-:-:S05]  /*0110*/  FMUL R9, R2, R5 ;  /* 0x0000000502097220 */ /* 0x010fca0000400000 */
[----:B------:R-:W-:Y:S01]  /*0120*/  STG.E desc[UR4][R6.64], R9 ;  /* 0x0000000906007986 */ /* 0x000fe2000c101904 */
[----:B------:R-:W-:Y:S05]  /*0130*/  EXIT ;  /* 0x000000000000794d */ /* 0x000fea0003800000 */
.L_x_48:
        /* <DEDUP_REMOVED lines=12> */
.L_x_56:


//--------------------- .text._Z9AddKernelPfS_S_i --------------------------
	.section	.text._Z9AddKernelPfS_S_i,"ax",@progbits
	.align	128
        .global         _Z9AddKernelPfS_S_i
        .type           _Z9AddKernelPfS_S_i,@function
        .size           _Z9AddKernelPfS_S_i,(.L_x_57 - _Z9AddKernelPfS_S_i)
        .other          _Z9AddKernelPfS_S_i,@"STO_CUDA_ENTRY STV_DEFAULT"
_Z9AddKernelPfS_S_i:
.text._Z9AddKernelPfS_S_i:
        /* <DEDUP_REMOVED lines=17> */
[----:B----4-:R-:W-:-:S05]  /*0110*/  FADD R9, R2, R5 ;  /* 0x0000000502097221 */ /* 0x010fca0000000000 */
[----:B------:R-:W-:Y:S01]  /*0120*/  STG.E desc[UR4][R6.64], R9 ;  /* 0x0000000906007986 */ /* 0x000fe2000c101904 */
[----:B------:R-:W-:Y:S05]  /*0130*/  EXIT ;  /* 0x000000000000794d */ /* 0x000fea0003800000 */
.L_x_49:
        /* <DEDUP_REMOVED lines=12> */
.L_x_57:


//--------------------- .nv.global.init           --------------------------
	.section	.nv.global.init,"aw",@progbits
.nv.global.init:
	.type		$str,@object
	.size		$str,(.L_0 - $str)
$str:
        /*0000*/ 	.byte	0x25, 0x66, 0x0a, 0x00
.L_0:


//--------------------- .nv.shared._Z9SumKernelILi256EEvPfS0_i --------------------------
	.section	.nv.shared._Z9SumKernelILi256EEvPfS0_i,"aw",@nobits
	.sectionflags	@""
	.align	4
.nv.shared._Z9SumKernelILi256EEvPfS0_i:
	.zero		2048


//--------------------- .nv.shared.reserved.0     --------------------------
	.section	.nv.shared.reserved.0,"aw",@nobits
	.weak		__nv_reservedSMEM_offset_0_alias
	.size		__nv_reservedSMEM_offset_0_alias, 0, 64
	.other		__nv_reservedSMEM_offset_0_alias,@"STO_CUDA_RESERVED_SHARED STV_DEFAULT"
__nv_reservedSMEM_offset_0_alias:
	.zero		0
	.zero		64


//--------------------- .nv.constant0._Z9SumKernelILi256EEvPfS0_i --------------------------
	.section	.nv.constant0._Z9SumKernelILi256EEvPfS0_i,"a",@progbits
	.sectionflags	@""
	.align	4
.nv.constant0._Z9SumKernelILi256EEvPfS0_i:
	.zero		916


//--------------------- .nv.constant0._Z10CopyKernelILi256EEvPffi --------------------------
	.section	.nv.constant0._Z10CopyKernelILi256EEvPffi,"a",@progbits
	.sectionflags	@""
	.align	4
.nv.constant0._Z10CopyKernelILi256EEvPffi:
	.zero		912


//--------------------- .nv.constant0._Z11PrintKernelPfi --------------------------
	.section	.nv.constant0._Z11PrintKernelPfi,"a",@progbits
	.sectionflags	@""
	.align	4
.nv.constant0._Z11PrintKernelPfi:
	.zero		908


//--------------------- .nv.constant0._Z8LinSpacePfffi --------------------------
	.section	.nv.constant0._Z8LinSpacePfffi,"a",@progbits
	.sectionflags	@""
	.align	4
.nv.constant0._Z8LinSpacePfffi:
	.zero		916


//--------------------- .nv.constant0._Z22MultiplyConstantKernelPfS_fi --------------------------
	.section	.nv.constant0._Z22MultiplyConstantKernelPfS_fi,"a",@progbits
	.sectionflags	@""
	.align	4
.nv.constant0._Z22MultiplyConstantKernelPfS_fi:
	.zero		920


//--------------------- .nv.constant0._Z14MultiplyKernelPfS_S_i --------------------------
	.section	.nv.constant0._Z14MultiplyKernelPfS_S_i,"a",@progbits
	.sectionflags	@""
	.align	4
.nv.constant0._Z14MultiplyKernelPfS_S_i:
	.zero		924


//--------------------- .nv.constant0._Z9AddKernelPfS_S_i --------------------------
	.section	.nv.constant0._Z9AddKernelPfS_S_i,"a",@progbits
	.sectionflags	@""
	.align	4
.nv.constant0._Z9AddKernelPfS_S_i:
	.zero		924


//--------------------- SYMBOLS --------------------------

	.type		.nv.reservedSmem.offset0,@object
	.size		.nv.reservedSmem.offset0,0x4
	.type		.nv.reservedSmem.cap,@object
	.size		.nv.reservedSmem.cap,0x4
	.type		vprintf,@function
